	.target	sm_90a

	.elftype	@"ET_EXEC"


//--------------------- .note.nv.tkinfo           --------------------------
	.section	.note.nv.tkinfo,"",@"SHT_NOTE"
	.sectionflags	@"SHF_NOTE_NV_TKINFO"
	.tkinfo
        /*0018*/ 	.word	0x00000002
        /*0030*/ 	.string	""
        /*0030*/ 	.string	"ptxas"
        /*0030*/ 	.string	"Cuda compilation tools, release 13.0, V13.0.88"
        /*0030*/ 	.string	"Build cuda_13.0.r13.0/compiler.36424714_0"
        /*0030*/ 	.string	"-v  -suppress-debug-info  -lineinfo  -arch sm_90a "



//--------------------- .note.nv.cuinfo           --------------------------
	.section	.note.nv.cuinfo,"",@"SHT_NOTE"
	.sectionflags	@"SHF_NOTE_NV_CUINFO"
        /*0018*/ 	.short	0x0002
        /*001a*/ 	.short	0x005a
        /*001c*/ 	.short	0x0082
	.zero		2


//--------------------- .nv.info                  --------------------------
	.section	.nv.info,"",@"SHT_CUDA_INFO"
	.align	4


	//----- nvinfo : EIATTR_REGCOUNT
	.align		4
        /*0000*/ 	.byte	0x04, 0x2f
        /*0002*/ 	.short	(.L_1 - .L_0)
	.align		4
.L_0:
        /*0004*/ 	.word	index@(matmul_kernel)
        /*0008*/ 	.word	0x000000f8


	//----- nvinfo : EIATTR_FRAME_SIZE
	.align		4
.L_1:
        /*000c*/ 	.byte	0x04, 0x11
        /*000e*/ 	.short	(.L_3 - .L_2)
	.align		4
.L_2:
        /*0010*/ 	.word	index@(matmul_kernel)
        /*0014*/ 	.word	0x00000000


	//----- nvinfo : EIATTR_MIN_STACK_SIZE
	.align		4
.L_3:
        /*0018*/ 	.byte	0x04, 0x12
        /*001a*/ 	.short	(.L_5 - .L_4)
	.align		4
.L_4:
        /*001c*/ 	.word	index@(matmul_kernel)
        /*0020*/ 	.word	0x00000000
.L_5:


//--------------------- .nv.compat                --------------------------
	.section	.nv.compat,"",@"SHT_CUDA_COMPAT_INFO"
	.align	4
        /*0000*/ 	.byte	0x02, 0x09, 0x01, 0x00, 0x02, 0x02, 0x04, 0x00, 0x02, 0x05, 0x05, 0x00, 0x03, 0x07, 0x01, 0x01
        /*0010*/ 	.byte	0x02, 0x03, 0x00, 0x00, 0x02, 0x06, 0x01, 0x00, 0x04, 0x0b, 0x08, 0x00, 0x00, 0x00, 0x00, 0x00
        /*0020*/ 	.byte	0x00, 0x00, 0x00, 0x00


//--------------------- .nv.info.matmul_kernel    --------------------------
	.section	.nv.info.matmul_kernel,"",@"SHT_CUDA_INFO"
	.sectionflags	@""
	.align	4


	//----- nvinfo : EIATTR_CUDA_API_VERSION
	.align		4
        /*0000*/ 	.byte	0x04, 0x37
        /*0002*/ 	.short	(.L_7 - .L_6)
.L_6:
        /*0004*/ 	.word	0x00000082


	//----- nvinfo : EIATTR_KPARAM_INFO
	.align		4
.L_7:
        /*0008*/ 	.byte	0x04, 0x17
        /*000a*/ 	.short	(.L_9 - .L_8)
.L_8:
        /*000c*/ 	.word	0x00000000
        /*0010*/ 	.short	0x000d
        /*0012*/ 	.short	0x0048
        /*0014*/ 	.byte	0x00, 0xf4, 0x21, 0x00


	//----- nvinfo : EIATTR_KPARAM_INFO
	.align		4
.L_9:
        /*0018*/ 	.byte	0x04, 0x17
        /*001a*/ 	.short	(.L_11 - .L_10)
.L_10:
        /*001c*/ 	.word	0x00000000
        /*0020*/ 	.short	0x000c
        /*0022*/ 	.short	0x0040
        /*0024*/ 	.byte	0x00, 0xf4, 0x21, 0x00


	//----- nvinfo : EIATTR_KPARAM_INFO
	.align		4
.L_11:
        /*0028*/ 	.byte	0x04, 0x17
        /*002a*/ 	.short	(.L_13 - .L_12)
.L_12:
        /*002c*/ 	.word	0x00000000
        /*0030*/ 	.short	0x000b
        /*0032*/ 	.short	0x0038
        /*0034*/ 	.byte	0x00, 0xf0, 0x11, 0x00


	//----- nvinfo : EIATTR_KPARAM_INFO
	.align		4
.L_13:
        /*0038*/ 	.byte	0x04, 0x17
        /*003a*/ 	.short	(.L_15 - .L_14)
.L_14:
        /*003c*/ 	.word	0x00000000
        /*0040*/ 	.short	0x000a
        /*0042*/ 	.short	0x0034
        /*0044*/ 	.byte	0x00, 0xf0, 0x11, 0x00


	//----- nvinfo : EIATTR_KPARAM_INFO
	.align		4
.L_15:
        /*0048*/ 	.byte	0x04, 0x17
        /*004a*/ 	.short	(.L_17 - .L_16)
.L_16:
        /*004c*/ 	.word	0x00000000
        /*0050*/ 	.short	0x0009
        /*0052*/ 	.short	0x0030
        /*0054*/ 	.byte	0x00, 0xf0, 0x11, 0x00


	//----- nvinfo : EIATTR_KPARAM_INFO
	.align		4
.L_17:
        /*0058*/ 	.byte	0x04, 0x17
        /*005a*/ 	.short	(.L_19 - .L_18)
.L_18:
        /*005c*/ 	.word	0x00000000
        /*0060*/ 	.short	0x0008
        /*0062*/ 	.short	0x002c
        /*0064*/ 	.byte	0x00, 0xf0, 0x11, 0x00


	//----- nvinfo : EIATTR_KPARAM_INFO
	.align		4
.L_19:
        /*0068*/ 	.byte	0x04, 0x17
        /*006a*/ 	.short	(.L_21 - .L_20)
.L_20:
        /*006c*/ 	.word	0x00000000
        /*0070*/ 	.short	0x0007
        /*0072*/ 	.short	0x0028
        /*0074*/ 	.byte	0x00, 0xf0, 0x11, 0x00


	//----- nvinfo : EIATTR_KPARAM_INFO
	.align		4
.L_21:
        /*0078*/ 	.byte	0x04, 0x17
        /*007a*/ 	.short	(.L_23 - .L_22)
.L_22:
        /*007c*/ 	.word	0x00000000
        /*0080*/ 	.short	0x0006
        /*0082*/ 	.short	0x0024
        /*0084*/ 	.byte	0x00, 0xf0, 0x11, 0x00


	//----- nvinfo : EIATTR_KPARAM_INFO
	.align		4
.L_23:
        /*0088*/ 	.byte	0x04, 0x17
        /*008a*/ 	.short	(.L_25 - .L_24)
.L_24:
        /*008c*/ 	.word	0x00000000
        /*0090*/ 	.short	0x0005
        /*0092*/ 	.short	0x0020
        /*0094*/ 	.byte	0x00, 0xf0, 0x11, 0x00


	//----- nvinfo : EIATTR_KPARAM_INFO
	.align		4
.L_25:
        /*0098*/ 	.byte	0x04, 0x17
        /*009a*/ 	.short	(.L_27 - .L_26)
.L_26:
        /*009c*/ 	.word	0x00000000
        /*00a0*/ 	.short	0x0004
        /*00a2*/ 	.short	0x001c
        /*00a4*/ 	.byte	0x00, 0xf0, 0x11, 0x00


	//----- nvinfo : EIATTR_KPARAM_INFO
	.align		4
.L_27:
        /*00a8*/ 	.byte	0x04, 0x17
        /*00aa*/ 	.short	(.L_29 - .L_28)
.L_28:
        /*00ac*/ 	.word	0x00000000
        /*00b0*/ 	.short	0x0003
        /*00b2*/ 	.short	0x0018
        /*00b4*/ 	.byte	0x00, 0xf0, 0x11, 0x00


	//----- nvinfo : EIATTR_KPARAM_INFO
	.align		4
.L_29:
        /*00b8*/ 	.byte	0x04, 0x17
        /*00ba*/ 	.short	(.L_31 - .L_30)
.L_30:
        /*00bc*/ 	.word	0x00000000
        /*00c0*/ 	.short	0x0002
        /*00c2*/ 	.short	0x0010
        /*00c4*/ 	.byte	0x00, 0xf4, 0x21, 0x00


	//----- nvinfo : EIATTR_KPARAM_INFO
	.align		4
.L_31:
        /*00c8*/ 	.byte	0x04, 0x17
        /*00ca*/ 	.short	(.L_33 - .L_32)
.L_32:
        /*00cc*/ 	.word	0x00000000
        /*00d0*/ 	.short	0x0001
        /*00d2*/ 	.short	0x0008
        /*00d4*/ 	.byte	0x00, 0xf4, 0x21, 0x00


	//----- nvinfo : EIATTR_KPARAM_INFO
	.align		4
.L_33:
        /*00d8*/ 	.byte	0x04, 0x17
        /*00da*/ 	.short	(.L_35 - .L_34)
.L_34:
        /*00dc*/ 	.word	0x00000000
        /*00e0*/ 	.short	0x0000
        /*00e2*/ 	.short	0x0000
        /*00e4*/ 	.byte	0x00, 0xf4, 0x21, 0x00


	//----- nvinfo : EIATTR_EXPLICIT_CLUSTER
	.align		4
.L_35:
        /*00e8*/ 	.byte	0x01, 0x3e
	.zero		2


	//----- nvinfo : EIATTR_CTA_PER_CLUSTER
	.align		4
        /*00ec*/ 	.byte	0x04, 0x3d
        /*00ee*/ 	.short	(.L_37 - .L_36)
.L_36:
        /*00f0*/ 	.word	0x00000002
        /*00f4*/ 	.word	0x00000001
        /*00f8*/ 	.word	0x00000001


	//----- nvinfo : EIATTR_SPARSE_MMA_MASK
	.align		4
.L_37:
        /*00fc*/ 	.byte	0x03, 0x50
        /*00fe*/ 	.short	0x0000


	//----- nvinfo : EIATTR_MAXREG_COUNT
	.align		4
        /*0100*/ 	.byte	0x03, 0x1b
        /*0102*/ 	.short	0x00ff


	//----- nvinfo : EIATTR_NUM_BARRIERS
	.align		4
        /*0104*/ 	.byte	0x02, 0x4c
        /*0106*/ 	.byte	0x01
	.zero		1


	//----- nvinfo : EIATTR_MERCURY_ISA_VERSION
	.align		4
        /*0108*/ 	.byte	0x03, 0x5f
        /*010a*/ 	.short	0x0101


	//----- nvinfo : EIATTR_EXIT_INSTR_OFFSETS
	.align		4
        /*010c*/ 	.byte	0x04, 0x1c
        /*010e*/ 	.short	(.L_39 - .L_38)


	//   ....[0]....
.L_38:
        /*0110*/ 	.word	0x000060d0


	//   ....[1]....
        /*0114*/ 	.word	0x000060f0


	//----- nvinfo : EIATTR_REQNTID
	.align		4
.L_39:
        /*0118*/ 	.byte	0x04, 0x10
        /*011a*/ 	.short	(.L_41 - .L_40)
.L_40:
        /*011c*/ 	.word	0x00000080
        /*0120*/ 	.word	0x00000001
        /*0124*/ 	.word	0x00000001


	//----- nvinfo : EIATTR_CBANK_PARAM_SIZE
	.align		4
.L_41:
        /*0128*/ 	.byte	0x03, 0x19
        /*012a*/ 	.short	0x0050


	//----- nvinfo : EIATTR_PARAM_CBANK
	.align		4
        /*012c*/ 	.byte	0x04, 0x0a
        /*012e*/ 	.short	(.L_43 - .L_42)
	.align		4
.L_42:
        /*0130*/ 	.word	index@(.nv.constant0.matmul_kernel)
        /*0134*/ 	.short	0x0210
        /*0136*/ 	.short	0x0050


	//----- nvinfo : EIATTR_SW_WAR
	.align		4
.L_43:
        /*0138*/ 	.byte	0x04, 0x36
        /*013a*/ 	.short	(.L_45 - .L_44)
.L_44:
        /*013c*/ 	.word	0x00000008
.L_45:


//--------------------- .nv.callgraph             --------------------------
	.section	.nv.callgraph,"",@"SHT_CUDA_CALLGRAPH"
	.align	4
	.sectionentsize	8
	.align		4
        /*0000*/ 	.word	0x00000000
	.align		4
        /*0004*/ 	.word	0xffffffff
	.align		4
        /*0008*/ 	.word	0x00000000
	.align		4
        /*000c*/ 	.word	0xfffffffe
	.align		4
        /*0010*/ 	.word	0x00000000
	.align		4
        /*0014*/ 	.word	0xfffffffd
	.align		4
        /*0018*/ 	.word	0x00000000
	.align		4
        /*001c*/ 	.word	0xfffffffc


//--------------------- .text.matmul_kernel       --------------------------
	.section	.text.matmul_kernel,"ax",@progbits
	.align	128
        .global         matmul_kernel
        .type           matmul_kernel,@function
        .size           matmul_kernel,(.L_x_4 - matmul_kernel)
        .other          matmul_kernel,@"STO_CUDA_ENTRY STV_DEFAULT"
matmul_kernel:
.text.matmul_kernel:
[----:B------:R-:W0:Y:S08]  /*0000*/  LDC R1, c[0x0][0x28] ;  /* 0x00000a00ff017b82 */ /* 0x000e300000000800 */
[----:B------:R-:W1:Y:S01]  /*0010*/  LDC.64 R38, c[0x0][0x228] ;  /* 0x00008a00ff267b82 */ /* 0x000e620000000a00 */
[----:B------:R-:W2:Y:S01]  /*0020*/  S2R R67, SR_TID.X ;  /* 0x0000000000437919 */ /* 0x000ea20000002100 */
[----:B------:R-:W-:Y:S01]  /*0030*/  ULDC.64 UR16, c[0x0][0x208] ;  /* 0x0000820000107ab9 */ /* 0x000fe20000000a00 */
[----:B------:R-:W-:-:S05]  /*0040*/  ULDC UR11, c[0x0][0x230] ;  /* 0x00008c00000b7ab9 */ /* 0x000fca0000000800 */
[----:B------:R-:W3:Y:S08]  /*0050*/  S2UR UR4, SR_CTAID.X ;  /* 0x00000000000479c3 */ /* 0x000ef00000002500 */
[----:B------:R-:W4:Y:S01]  /*0060*/  LDC R177, c[0x0][0x230] ;  /* 0x00008c00ffb17b82 */ /* 0x000f220000000800 */
[----:B-1----:R-:W-:-:S07]  /*0070*/  VIADD R0, R39, 0x7f ;  /* 0x0000007f27007836 */ /* 0x002fce0000000000 */
[----:B------:R-:W1:Y:S01]  /*0080*/  S2UR UR10, SR_CgaCtaId ;  /* 0x00000000000a79c3 */ /* 0x000e620000008800 */
[----:B------:R-:W-:Y:S02]  /*0090*/  SHF.R.S32.HI R3, RZ, 0x1f, R0 ;  /* 0x0000001fff037819 */ /* 0x000fe40000011400 */
[----:B---3--:R-:W-:Y:S01]  /*00a0*/  I2FP.F32.U32 R5, UR4 ;  /* 0x0000000400057c45 */ /* 0x008fe20008201000 */
[----:B------:R-:W-:Y:S01]  /*00b0*/  ULDC UR4, c[0x0][0x150] ;  /* 0x0000540000047ab9 */ /* 0x000fe20000000800 */
[----:B------:R-:W-:Y:S02]  /*00c0*/  LEA.HI R3, R3, R0, RZ, 0x7 ;  /* 0x0000000003037211 */ /* 0x000fe400078f38ff */
[----:B--2---:R-:W-:Y:S01]  /*00d0*/  SHF.R.U32.HI R71, RZ, 0x6, R67 ;  /* 0x00000006ff477819 */ /* 0x004fe20000011643 */
[----:B------:R-:W-:Y:S01]  /*00e0*/  FMUL R5, R5, UR4 ;  /* 0x0000000405057c20 */ /* 0x000fe20008400000 */
[----:B------:R-:W-:Y:S01]  /*00f0*/  SHF.R.S32.HI R3, RZ, 0x7, R3 ;  /* 0x00000007ff037819 */ /* 0x000fe20000011403 */
[----:B----4-:R-:W-:Y:S01]  /*0100*/  VIADD R177, R177, 0x3f ;  /* 0x0000003fb1b17836 */ /* 0x010fe20000000000 */
[----:B------:R-:W-:-:S03]  /*0110*/  SGXT.U32 R71, R71, 0x1 ;  /* 0x000000014747781a */ /* 0x000fc60000000000 */
[----:B------:R-:W-:Y:S01]  /*0120*/  IMAD.SHL.U32 R4, R3, 0x8, RZ ;  /* 0x0000000803047824 */ /* 0x000fe200078e00ff */
[----:B------:R-:W2:Y:S01]  /*0130*/  F2I.U32.TRUNC.NTZ R5, R5 ;  /* 0x0000000500057305 */ /* 0x000ea2000020f000 */
[----:B------:R-:W-:-:S03]  /*0140*/  LOP3.LUT R178, R67, 0x3f, RZ, 0xc0, !PT ;  /* 0x0000003f43b27812 */ /* 0x000fc600078ec0ff */
[----:B------:R-:W-:-:S04]  /*0150*/  IABS R7, R4 ;  /* 0x0000000400077213 */ /* 0x000fc80000000000 */
[----:B------:R-:W3:Y:S01]  /*0160*/  I2F.RP R0, R7 ;  /* 0x0000000700007306 */ /* 0x000ee20000209400 */
[----:B--2---:R-:W-:-:S07]  /*0170*/  IABS R11, R5 ;  /* 0x00000005000b7213 */ /* 0x004fce0000000000 */
[----:B---3--:R-:W2:Y:S02]  /*0180*/  MUFU.RCP R0, R0 ;  /* 0x0000000000007308 */ /* 0x008ea40000001000 */
[----:B--2---:R-:W-:Y:S01]  /*0190*/  VIADD R2, R0, 0xffffffe ;  /* 0x0ffffffe00027836 */ /* 0x004fe20000000000 */
[----:B------:R-:W-:-:S05]  /*01a0*/  IABS R0, R4 ;  /* 0x0000000400007213 */ /* 0x000fca0000000000 */
[----:B------:R2:W3:Y:S01]  /*01b0*/  F2I.FTZ.U32.TRUNC.NTZ R3, R2 ;  /* 0x0000000200037305 */ /* 0x0004e2000021f000 */
[----:B------:R-:W-:Y:S02]  /*01c0*/  IMAD.MOV R0, RZ, RZ, -R0 ;  /* 0x000000ffff007224 */ /* 0x000fe400078e0a00 */
[----:B--2---:R-:W-:Y:S02]  /*01d0*/  IMAD.MOV.U32 R2, RZ, RZ, RZ ;  /* 0x000000ffff027224 */ /* 0x004fe400078e00ff */
[----:B---3--:R-:W-:-:S04]  /*01e0*/  IMAD.MOV R6, RZ, RZ, -R3 ;  /* 0x000000ffff067224 */ /* 0x008fc800078e0a03 */
[----:B------:R-:W-:-:S04]  /*01f0*/  IMAD R9, R6, R7, RZ ;  /* 0x0000000706097224 */ /* 0x000fc800078e02ff */
[----:B------:R-:W-:-:S06]  /*0200*/  IMAD.HI.U32 R2, R3, R9, R2 ;  /* 0x0000000903027227 */ /* 0x000fcc00078e0002 */
[----:B------:R-:W-:-:S04]  /*0210*/  IMAD.HI.U32 R2, R2, R11, RZ ;  /* 0x0000000b02027227 */ /* 0x000fc800078e00ff */
[----:B------:R-:W-:-:S05]  /*0220*/  IMAD R0, R2, R0, R11 ;  /* 0x0000000002007224 */ /* 0x000fca00078e020b */
[----:B------:R-:W-:-:S13]  /*0230*/  ISETP.GT.U32.AND P1, PT, R7, R0, PT ;  /* 0x000000000700720c */ /* 0x000fda0003f24070 */
[----:B------:R-:W-:Y:S02]  /*0240*/  @!P1 IMAD.IADD R0, R0, 0x1, -R7 ;  /* 0x0000000100009824 */ /* 0x000fe400078e0a07 */
[----:B------:R-:W-:Y:S01]  /*0250*/  @!P1 VIADD R2, R2, 0x1 ;  /* 0x0000000102029836 */ /* 0x000fe20000000000 */
[----:B------:R-:W-:Y:S02]  /*0260*/  ISETP.NE.AND P1, PT, R4, RZ, PT ;  /* 0x000000ff0400720c */ /* 0x000fe40003f25270 */
[----:B------:R-:W-:Y:S02]  /*0270*/  ISETP.GE.U32.AND P0, PT, R0, R7, PT ;  /* 0x000000070000720c */ /* 0x000fe40003f06070 */
[----:B------:R-:W-:-:S04]  /*0280*/  LOP3.LUT R0, R5, R4, RZ, 0x3c, !PT ;  /* 0x0000000405007212 */ /* 0x000fc800078e3cff */
[----:B------:R-:W-:Y:S01]  /*0290*/  ISETP.GE.AND P2, PT, R0, RZ, PT ;  /* 0x000000ff0000720c */ /* 0x000fe20003f46270 */
[----:B------:R-:W-:-:S05]  /*02a0*/  VIADD R0, R38, 0x3f ;  /* 0x0000003f26007836 */ /* 0x000fca0000000000 */
[----:B------:R-:W-:Y:S01]  /*02b0*/  SHF.R.S32.HI R3, RZ, 0x1f, R0 ;  /* 0x0000001fff037819 */ /* 0x000fe20000011400 */
[----:B------:R-:W-:-:S03]  /*02c0*/  @P0 VIADD R2, R2, 0x1 ;  /* 0x0000000102020836 */ /* 0x000fc60000000000 */
[----:B------:R-:W-:-:S03]  /*02d0*/  LEA.HI R3, R3, R0, RZ, 0x6 ;  /* 0x0000000003037211 */ /* 0x000fc600078f30ff */
[----:B------:R-:W-:Y:S01]  /*02e0*/  @!P2 IMAD.MOV R2, RZ, RZ, -R2 ;  /* 0x000000ffff02a224 */ /* 0x000fe200078e0a02 */
[----:B------:R-:W-:-:S05]  /*02f0*/  @!P1 LOP3.LUT R2, RZ, R4, RZ, 0x33, !PT ;  /* 0x00000004ff029212 */ /* 0x000fca00078e33ff */
[----:B------:R-:W-:Y:S02]  /*0300*/  IMAD.SHL.U32 R25, R2, 0x8, RZ ;  /* 0x0000000802197824 */ /* 0x000fe400078e00ff */
[----:B------:R-:W-:-:S03]  /*0310*/  IMAD.MOV R2, RZ, RZ, -R2 ;  /* 0x000000ffff027224 */ /* 0x000fc600078e0a02 */
[----:B------:R-:W-:Y:S01]  /*0320*/  LEA.HI.SX32 R3, R3, -R25, 0x1a ;  /* 0x8000001903037211 */ /* 0x000fe200078fd2ff */
[----:B------:R-:W-:-:S03]  /*0330*/  IMAD R11, R4, R2, R5 ;  /* 0x00000002040b7224 */ /* 0x000fc600078e0205 */
[----:B------:R-:W-:Y:S02]  /*0340*/  VIMNMX R6, R3, 0x8, PT ;  /* 0x0000000803067848 */ /* 0x000fe40003fe0100 */
[----:B------:R-:W-:Y:S02]  /*0350*/  IABS R9, R11 ;  /* 0x0000000b00097213 */ /* 0x000fe40000000000 */
[-C--:B------:R-:W-:Y:S02]  /*0360*/  IABS R7, R6.reuse ;  /* 0x0000000600077213 */ /* 0x080fe40000000000 */
[----:B------:R-:W-:Y:S02]  /*0370*/  IABS R4, R6 ;  /* 0x0000000600047213 */ /* 0x000fe40000000000 */
[----:B------:R-:W2:Y:S01]  /*0380*/  I2F.RP R0, R7 ;  /* 0x0000000700007306 */ /* 0x000ea20000209400 */
[C---:B------:R-:W-:Y:S02]  /*0390*/  R2UR UR5, R6.reuse ;  /* 0x00000000060572ca */ /* 0x040fe400000e0000 */
[----:B------:R-:W-:-:S11]  /*03a0*/  R2UR UR6, R6 ;  /* 0x00000000060672ca */ /* 0x000fd600000e0000 */
[----:B------:R-:W-:Y:S01]  /*03b0*/  UISETP.NE.AND UP0, UPT, UR5, URZ, UPT ;  /* 0x0000003f0500728c */ /* 0x000fe2000bf05270 */
[----:B--2---:R-:W2:Y:S01]  /*03c0*/  MUFU.RCP R0, R0 ;  /* 0x0000000000007308 */ /* 0x004ea20000001000 */
[----:B-1----:R-:W-:-:S04]  /*03d0*/  USHF.L.U32 UR5, UR10, 0x6, URZ ;  /* 0x000000060a057899 */ /* 0x002fc8000800063f */
[----:B------:R-:W-:Y:S01]  /*03e0*/  ULOP3.LUT UR5, UR5, 0x40, URZ, 0xc0, !UPT ;  /* 0x0000004005057892 */ /* 0x000fe2000f8ec03f */
[----:B--2---:R-:W-:Y:S02]  /*03f0*/  VIADD R3, R0, 0xffffffe ;  /* 0x0ffffffe00037836 */ /* 0x004fe40000000000 */
[----:B------:R-:W-:-:S04]  /*0400*/  IMAD.MOV R0, RZ, RZ, -R4 ;  /* 0x000000ffff007224 */ /* 0x000fc800078e0a04 */
[----:B------:R-:W1:Y:S02]  /*0410*/  F2I.FTZ.U32.TRUNC.NTZ R3, R3 ;  /* 0x0000000300037305 */ /* 0x000e64000021f000 */
[----:B-1----:R-:W-:-:S04]  /*0420*/  IMAD.MOV R8, RZ, RZ, -R3 ;  /* 0x000000ffff087224 */ /* 0x002fc800078e0a03 */
[----:B------:R-:W-:-:S04]  /*0430*/  IMAD.MOV.U32 R2, RZ, RZ, R8 ;  /* 0x000000ffff027224 */ /* 0x000fc800078e0008 */
[----:B------:R-:W-:Y:S02]  /*0440*/  IMAD R5, R2, R7, RZ ;  /* 0x0000000702057224 */ /* 0x000fe400078e02ff */
[----:B------:R-:W-:-:S04]  /*0450*/  IMAD.MOV.U32 R2, RZ, RZ, RZ ;  /* 0x000000ffff027224 */ /* 0x000fc800078e00ff */
[----:B------:R-:W-:-:S06]  /*0460*/  IMAD.HI.U32 R2, R3, R5, R2 ;  /* 0x0000000503027227 */ /* 0x000fcc00078e0002 */
[----:B------:R-:W-:-:S04]  /*0470*/  IMAD.HI.U32 R2, R2, R9, RZ ;  /* 0x0000000902027227 */ /* 0x000fc800078e00ff */
[----:B------:R-:W-:-:S05]  /*0480*/  IMAD R0, R2, R0, R9 ;  /* 0x0000000002007224 */ /* 0x000fca00078e0209 */
[----:B------:R-:W-:-:S13]  /*0490*/  ISETP.GT.U32.AND P1, PT, R7, R0, PT ;  /* 0x000000000700720c */ /* 0x000fda0003f24070 */
[----:B------:R-:W-:Y:S02]  /*04a0*/  @!P1 IMAD.IADD R0, R0, 0x1, -R7 ;  /* 0x0000000100009824 */ /* 0x000fe400078e0a07 */
[----:B------:R-:W-:-:S03]  /*04b0*/  @!P1 VIADD R2, R2, 0x1 ;  /* 0x0000000102029836 */ /* 0x000fc60000000000 */
[----:B------:R-:W-:Y:S02]  /*04c0*/  ISETP.GE.U32.AND P0, PT, R0, R7, PT ;  /* 0x000000070000720c */ /* 0x000fe40003f06070 */
[----:B------:R-:W-:-:S04]  /*04d0*/  LOP3.LUT R0, R11, R6, RZ, 0x3c, !PT ;  /* 0x000000060b007212 */ /* 0x000fc800078e3cff */
[----:B------:R-:W-:-:S07]  /*04e0*/  ISETP.GE.AND P2, PT, R0, RZ, PT ;  /* 0x000000ff0000720c */ /* 0x000fce0003f46270 */
[----:B------:R-:W-:Y:S01]  /*04f0*/  @P0 VIADD R2, R2, 0x1 ;  /* 0x0000000102020836 */ /* 0x000fe20000000000 */
[----:B------:R-:W-:-:S05]  /*0500*/  ISETP.GT.AND P0, PT, R177, 0x3f, PT ;  /* 0x0000003fb100780c */ /* 0x000fca0003f04270 */
[----:B------:R-:W-:-:S05]  /*0510*/  @!P2 IMAD.MOV R2, RZ, RZ, -R2 ;  /* 0x000000ffff02a224 */ /* 0x000fca00078e0a02 */
[----:B------:R-:W-:Y:S02]  /*0520*/  R2UR UR4, R2 ;  /* 0x00000000020472ca */ /* 0x000fe400000e0000 */
[----:B------:R-:W-:-:S07]  /*0530*/  LOP3.LUT R2, R67, 0x7f, RZ, 0xc0, !PT ;  /* 0x0000007f43027812 */ /* 0x000fce00078ec0ff */
[----:B------:R-:W-:-:S04]  /*0540*/  @!UP0 ULOP3.LUT UR4, URZ, UR6, URZ, 0x33, !UPT ;  /* 0x000000063f048292 */ /* 0x000fc8000f8e333f */
[----:B------:R-:W-:Y:S02]  /*0550*/  UIADD3 UR6, -UR4, URZ, URZ ;  /* 0x0000003f04067290 */ /* 0x000fe4000fffe13f */
[----:B------:R-:W-:-:S03]  /*0560*/  ULEA UR5, UR4, UR5, 0x7 ;  /* 0x0000000504057291 */ /* 0x000fc6000f8e383f */
[----:B------:R-:W-:Y:S01]  /*0570*/  UMOV UR4, 0x400 ;  /* 0x0000040000047882 */ /* 0x000fe20000000000 */
[----:B------:R-:W-:Y:S01]  /*0580*/  IMAD R0, R6, UR6, R11 ;  /* 0x0000000606007c24 */ /* 0x000fe2000f8e020b */
[----:B------:R-:W-:-:S03]  /*0590*/  ULEA UR10, UR10, UR4, 0x18 ;  /* 0x000000040a0a7291 */ /* 0x000fc6000f8ec03f */
[----:B------:R-:W-:Y:S01]  /*05a0*/  IMAD.IADD R25, R25, 0x1, R0 ;  /* 0x0000000119197824 */ /* 0x000fe200078e0200 */
[----:B------:R-:W-:-:S03]  /*05b0*/  LOP3.LUT R0, R71, UR5, RZ, 0xfc, !PT ;  /* 0x0000000547007c12 */ /* 0x000fc6000f8efcff */
[----:B------:R-:W-:Y:S01]  /*05c0*/  IMAD R66, R25, 0x40, R178 ;  /* 0x0000004019427824 */ /* 0x000fe200078e02b2 */
[C---:B------:R-:W-:Y:S02]  /*05d0*/  LOP3.LUT R3, R0.reuse, 0x2, RZ, 0xfc, !PT ;  /* 0x0000000200037812 */ /* 0x040fe400078efcff */
[C---:B------:R-:W-:Y:S02]  /*05e0*/  LOP3.LUT R4, R0.reuse, 0x4, RZ, 0xfc, !PT ;  /* 0x0000000400047812 */ /* 0x040fe400078efcff */
[C---:B------:R-:W-:Y:S02]  /*05f0*/  LOP3.LUT R5, R0.reuse, 0x6, RZ, 0xfc, !PT ;  /* 0x0000000600057812 */ /* 0x040fe400078efcff */
[C---:B------:R-:W-:Y:S02]  /*0600*/  LOP3.LUT R6, R0.reuse, 0x8, RZ, 0xfc, !PT ;  /* 0x0000000800067812 */ /* 0x040fe400078efcff */
[C---:B------:R-:W-:Y:S02]  /*0610*/  LOP3.LUT R7, R0.reuse, 0xa, RZ, 0xfc, !PT ;  /* 0x0000000a00077812 */ /* 0x040fe400078efcff */
[----:B------:R-:W-:-:S02]  /*0620*/  LOP3.LUT R8, R0, 0xc, RZ, 0xfc, !PT ;  /* 0x0000000c00087812 */ /* 0x000fc400078efcff */
        /* <DEDUP_REMOVED lines=24> */
[----:B------:R-:W-:Y:S01]  /*07b0*/  LOP3.LUT R65, R0, 0x3e, RZ, 0xfc, !PT ;  /* 0x0000003e00417812 */ /* 0x000fe200078efcff */
[----:B0-----:R-:W-:Y:S06]  /*07c0*/  @P0 BRA `(.L_x_0) ;  /* 0x0000000000480947 */ /* 0x001fec0003800000 */
[----:B------:R-:W-:Y:S01]  /*07d0*/  IMAD.SHL.U32 R67, R67, 0x8, RZ ;  /* 0x0000000843437824 */ /* 0x000fe200078e00ff */
[----:B------:R-:W-:Y:S02]  /*07e0*/  CS2R R24, SRZ ;  /* 0x0000000000187805 */ /* 0x000fe4000001ff00 */
[----:B------:R-:W-:Y:S02]  /*07f0*/  CS2R R26, SRZ ;  /* 0x00000000001a7805 */ /* 0x000fe4000001ff00 */
[----:B------:R-:W-:Y:S02]  /*0800*/  CS2R R28, SRZ ;  /* 0x00000000001c7805 */ /* 0x000fe4000001ff00 */
[----:B------:R-:W-:Y:S02]  /*0810*/  CS2R R30, SRZ ;  /* 0x00000000001e7805 */ /* 0x000fe4000001ff00 */
[----:B------:R-:W-:Y:S02]  /*0820*/  CS2R R32, SRZ ;  /* 0x0000000000207805 */ /* 0x000fe4000001ff00 */
[----:B------:R-:W-:-:S02]  /*0830*/  CS2R R34, SRZ ;  /* 0x0000000000227805 */ /* 0x000fc4000001ff00 */
        /* <DEDUP_REMOVED lines=9> */
[----:B------:R-:W-:Y:S01]  /*08d0*/  CS2R R54, SRZ ;  /* 0x0000000000367805 */ /* 0x000fe2000001ff00 */
[----:B------:R-:W-:Y:S06]  /*08e0*/  BRA `(.L_x_1) ;  /* 0x0000004400387947 */ /* 0x000fec0003800000 */
.L_x_0:
[----:B------:R-:W-:Y:S01]  /*08f0*/  IABS R73, R39 ;  /* 0x0000002700497213 */ /* 0x000fe20000000000 */
[----:B------:R-:W-:Y:S01]  /*0900*/  ULDC UR4, c[0x0][0x240] ;  /* 0x0000900000047ab9 */ /* 0x000fe20000000800 */
[----:B------:R-:W-:Y:S01]  /*0910*/  IABS R79, R38 ;  /* 0x00000026004f7213 */ /* 0x000fe20000000000 */
[----:B------:R-:W-:Y:S01]  /*0920*/  ULDC.64 UR12, c[0x0][0x218] ;  /* 0x00008600000c7ab9 */ /* 0x000fe20000000a00 */
[----:B------:R-:W0:Y:S01]  /*0930*/  I2F.RP R28, R73 ;  /* 0x00000049001c7306 */ /* 0x000e220000209400 */
[----:B------:R-:W-:Y:S01]  /*0940*/  IABS R34, R61 ;  /* 0x0000003d00227213 */ /* 0x000fe20000000000 */
[----:B------:R-:W1:Y:S01]  /*0950*/  LDC R140, c[0x0][0x238] ;  /* 0x00008e00ff8c7b82 */ /* 0x000e620000000800 */
[----:B------:R-:W-:Y:S01]  /*0960*/  IABS R36, R59 ;  /* 0x0000003b00247213 */ /* 0x000fe20000000000 */
[----:B------:R-:W-:Y:S01]  /*0970*/  ULDC UR5, c[0x0][0x234] ;  /* 0x00008d0000057ab9 */ /* 0x000fe20000000800 */
[----:B------:R-:W-:Y:S01]  /*0980*/  IABS R41, R56 ;  /* 0x0000003800297213 */ /* 0x000fe20000000000 */
[----:B------:R-:W-:Y:S01]  /*0990*/  ULDC.64 UR8, c[0x0][0x210] ;  /* 0x0000840000087ab9 */ /* 0x000fe20000000a00 */
[----:B------:R-:W-:Y:S01]  /*09a0*/  IABS R43, R22 ;  /* 0x00000016002b7213 */ /* 0x000fe20000000000 */
[----:B------:R-:W2:Y:S01]  /*09b0*/  I2F.RP R29, R79 ;  /* 0x0000004f001d7306 */ /* 0x000ea20000209400 */
[----:B------:R-:W-:Y:S01]  /*09c0*/  IABS R46, R19 ;  /* 0x00000013002e7213 */ /* 0x000fe20000000000 */
[----:B------:R-:W-:Y:S01]  /*09d0*/  ULDC UR6, c[0x0][0x23c] ;  /* 0x00008f0000067ab9 */ /* 0x000fe20000000800 */
[----:B------:R-:W-:Y:S01]  /*09e0*/  IABS R48, R17 ;  /* 0x0000001100307213 */ /* 0x000fe20000000000 */
[----:B------:R-:W-:Y:S01]  /*09f0*/  USHF.L.U32 UR18, UR6, 0x6, URZ ;  /* 0x0000000606127899 */ /* 0x000fe2000800063f */
[----:B------:R-:W-:Y:S01]  /*0a00*/  IABS R51, R14 ;  /* 0x0000000e00337213 */ /* 0x000fe20000000000 */
[----:B------:R-:W-:Y:S01]  /*0a10*/  IMAD R178, R178, UR6, RZ ;  /* 0x00000006b2b27c24 */ /* 0x000fe2000f8e02ff */
[----:B------:R-:W-:Y:S01]  /*0a20*/  IABS R53, R12 ;  /* 0x0000000c00357213 */ /* 0x000fe20000000000 */
[----:B0-----:R-:W0:Y:S01]  /*0a30*/  MUFU.RCP R28, R28 ;  /* 0x0000001c001c7308 */ /* 0x001e220000001000 */
[----:B------:R-:W-:Y:S01]  /*0a40*/  IABS R68, R9 ;  /* 0x0000000900447213 */ /* 0x000fe20000000000 */
[----:B------:R-:W-:Y:S01]  /*0a50*/  UMOV UR7, URZ ;  /* 0x0000003f00077c82 */ /* 0x000fe20008000000 */
[----:B------:R-:W-:-:S02]  /*0a60*/  IABS R70, R7 ;  /* 0x0000000700467213 */ /* 0x000fc40000000000 */
[----:B------:R-:W-:Y:S02]  /*0a70*/  IABS R33, R62 ;  /* 0x0000003e00217213 */ /* 0x000fe40000000000 */
[----:B------:R-:W-:Y:S01]  /*0a80*/  IABS R76, R0 ;  /* 0x00000000004c7213 */ /* 0x000fe20000000000 */
[----:B--2---:R-:W2:Y:S01]  /*0a90*/  MUFU.RCP R29, R29 ;  /* 0x0000001d001d7308 */ /* 0x004ea20000001000 */
[----:B------:R-:W-:Y:S02]  /*0aa0*/  IABS R35, R60 ;  /* 0x0000003c00237213 */ /* 0x000fe40000000000 */
[----:B------:R-:W-:Y:S02]  /*0ab0*/  IABS R37, R58 ;  /* 0x0000003a00257213 */ /* 0x000fe40000000000 */
[----:B------:R-:W-:Y:S02]  /*0ac0*/  IABS R40, R57 ;  /* 0x0000003900287213 */ /* 0x000fe40000000000 */
[----:B------:R-:W-:Y:S01]  /*0ad0*/  IABS R42, R23 ;  /* 0x00000017002a7213 */ /* 0x000fe20000000000 */
[----:B0-----:R-:W-:Y:S01]  /*0ae0*/  VIADD R24, R28, 0xffffffe ;  /* 0x0ffffffe1c187836 */ /* 0x001fe20000000000 */
[----:B------:R-:W-:-:S02]  /*0af0*/  IABS R28, R65 ;  /* 0x00000041001c7213 */ /* 0x000fc40000000000 */
[----:B------:R-:W-:Y:S01]  /*0b00*/  IABS R44, R21 ;  /* 0x00000015002c7213 */ /* 0x000fe20000000000 */
[----:B------:R0:W3:Y:S01]  /*0b10*/  F2I.FTZ.U32.TRUNC.NTZ R25, R24 ;  /* 0x0000001800197305 */ /* 0x0000e2000021f000 */
[----:B------:R-:W-:Y:S02]  /*0b20*/  IABS R45, R20 ;  /* 0x00000014002d7213 */ /* 0x000fe40000000000 */
[----:B------:R-:W-:Y:S01]  /*0b30*/  IABS R47, R18 ;  /* 0x00000012002f7213 */ /* 0x000fe20000000000 */
[----:B--2---:R-:W-:Y:S01]  /*0b40*/  VIADD R26, R29, 0xffffffe ;  /* 0x0ffffffe1d1a7836 */ /* 0x004fe20000000000 */
[----:B------:R-:W-:Y:S02]  /*0b50*/  IABS R49, R16 ;  /* 0x0000001000317213 */ /* 0x000fe40000000000 */
[----:B------:R-:W-:Y:S01]  /*0b60*/  IABS R50, R15 ;  /* 0x0000000f00327213 */ /* 0x000fe20000000000 */
[----:B------:R2:W4:Y:S01]  /*0b70*/  F2I.FTZ.U32.TRUNC.NTZ R27, R26 ;  /* 0x0000001a001b7305 */ /* 0x000522000021f000 */
[----:B0-----:R-:W-:Y:S01]  /*0b80*/  IMAD.MOV.U32 R24, RZ, RZ, RZ ;  /* 0x000000ffff187224 */ /* 0x001fe200078e00ff */
[----:B------:R-:W-:-:S02]  /*0b90*/  IABS R52, R13 ;  /* 0x0000000d00347213 */ /* 0x000fc40000000000 */
[----:B------:R-:W-:Y:S02]  /*0ba0*/  IABS R54, R11 ;  /* 0x0000000b00367213 */ /* 0x000fe40000000000 */
[----:B------:R-:W-:Y:S01]  /*0bb0*/  IABS R55, R10 ;  /* 0x0000000a00377213 */ /* 0x000fe20000000000 */
[----:B---3--:R-:W-:Y:S01]  /*0bc0*/  IMAD.MOV R30, RZ, RZ, -R25 ;  /* 0x000000ffff1e7224 */ /* 0x008fe200078e0a19 */
[----:B------:R-:W-:Y:S01]  /*0bd0*/  IABS R69, R8 ;  /* 0x0000000800457213 */ /* 0x000fe20000000000 */
[----:B--2---:R-:W-:Y:S01]  /*0be0*/  IMAD.MOV.U32 R26, RZ, RZ, RZ ;  /* 0x000000ffff1a7224 */ /* 0x004fe200078e00ff */
[----:B------:R-:W-:Y:S01]  /*0bf0*/  IABS R74, R6 ;  /* 0x00000006004a7213 */ /* 0x000fe20000000000 */
[----:B------:R-:W-:Y:S01]  /*0c00*/  IMAD R31, R30, R73, RZ ;  /* 0x000000491e1f7224 */ /* 0x000fe200078e02ff */
[----:B------:R-:W-:Y:S02]  /*0c10*/  IABS R30, R64 ;  /* 0x00000040001e7213 */ /* 0x000fe40000000000 */
[----:B------:R-:W-:Y:S01]  /*0c20*/  IABS R75, R5 ;  /* 0x00000005004b7213 */ /* 0x000fe20000000000 */
[----:B----4-:R-:W-:Y:S01]  /*0c30*/  IMAD.MOV R32, RZ, RZ, -R27 ;  /* 0x000000ffff207224 */ /* 0x010fe200078e0a1b */
[----:B------:R-:W-:Y:S01]  /*0c40*/  LEA.HI R179, R67, 0x3e, RZ, 0x1a ;  /* 0x0000003e43b37811 */ /* 0x000fe200078fd0ff */
[----:B------:R-:W-:Y:S01]  /*0c50*/  IMAD.HI.U32 R24, R25, R31, R24 ;  /* 0x0000001f19187227 */ /* 0x000fe200078e0018 */
[----:B------:R-:W-:-:S02]  /*0c60*/  IABS R31, R63 ;  /* 0x0000003f001f7213 */ /* 0x000fc40000000000 */
[C---:B------:R-:W-:Y:S01]  /*0c70*/  LEA.HI R181, R67.reuse, 0x2e, RZ, 0x1a ;  /* 0x0000002e43b57811 */ /* 0x040fe200078fd0ff */
[----:B------:R-:W-:Y:S01]  /*0c80*/  IMAD R29, R32, R79, RZ ;  /* 0x0000004f201d7224 */ /* 0x000fe200078e02ff */
[C---:B------:R-:W-:Y:S01]  /*0c90*/  LEA.HI R99, R67.reuse, 0x1e, RZ, 0x1a ;  /* 0x0000001e43637811 */ /* 0x040fe200078fd0ff */
[C---:B------:R-:W-:Y:S01]  /*0ca0*/  IMAD.HI.U32 R25, R24.reuse, R28, RZ ;  /* 0x0000001c18197227 */ /* 0x040fe200078e00ff */
[----:B------:R-:W-:Y:S02]  /*0cb0*/  LEA.HI R98, R67, 0xe, RZ, 0x1a ;  /* 0x0000000e43627811 */ /* 0x000fe400078fd0ff */
[----:B------:R-:W-:Y:S01]  /*0cc0*/  LOP3.LUT R97, R71, 0x3c, RZ, 0xfc, !PT ;  /* 0x0000003c47617812 */ /* 0x000fe200078efcff */
[----:B------:R-:W-:Y:S01]  /*0cd0*/  IMAD.HI.U32 R72, R27, R29, R26 ;  /* 0x0000001d1b487227 */ /* 0x000fe200078e001a */
[C---:B------:R-:W-:Y:S02]  /*0ce0*/  LOP3.LUT R96, R71.reuse, 0x3a, RZ, 0xfc, !PT ;  /* 0x0000003a47607812 */ /* 0x040fe400078efcff */
[C---:B------:R-:W-:Y:S01]  /*0cf0*/  LOP3.LUT R95, R71.reuse, 0x38, RZ, 0xfc, !PT ;  /* 0x00000038475f7812 */ /* 0x040fe200078efcff */
[----:B------:R-:W-:Y:S01]  /*0d00*/  IMAD.HI.U32 R27, R24, R31, RZ ;  /* 0x0000001f181b7227 */ /* 0x000fe200078e00ff */
[----:B------:R-:W-:-:S02]  /*0d10*/  LOP3.LUT R94, R71, 0x36, RZ, 0xfc, !PT ;  /* 0x00000036475e7812 */ /* 0x000fc400078efcff */
[C---:B------:R-:W-:Y:S01]  /*0d20*/  LOP3.LUT R93, R71.reuse, 0x34, RZ, 0xfc, !PT ;  /* 0x00000034475d7812 */ /* 0x040fe200078efcff */
[C---:B------:R-:W-:Y:S01]  /*0d30*/  IMAD.HI.U32 R29, R24.reuse, R34, RZ ;  /* 0x00000022181d7227 */ /* 0x040fe200078e00ff */
[C---:B------:R-:W-:Y:S02]  /*0d40*/  LOP3.LUT R92, R71.reuse, 0x32, RZ, 0xfc, !PT ;  /* 0x00000032475c7812 */ /* 0x040fe400078efcff */
[C---:B------:R-:W-:Y:S01]  /*0d50*/  LOP3.LUT R91, R71.reuse, 0x30, RZ, 0xfc, !PT ;  /* 0x00000030475b7812 */ /* 0x040fe200078efcff */
[----:B------:R-:W-:Y:S01]  /*0d60*/  IMAD.MOV R32, RZ, RZ, -R27 ;  /* 0x000000ffff207224 */ /* 0x000fe200078e0a1b */
[C---:B------:R-:W-:Y:S01]  /*0d70*/  LOP3.LUT R90, R71.reuse, 0x2c, RZ, 0xfc, !PT ;  /* 0x0000002c475a7812 */ /* 0x040fe200078efcff */
[----:B------:R-:W-:Y:S01]  /*0d80*/  IMAD.MOV R29, RZ, RZ, -R29 ;  /* 0x000000ffff1d7224 */ /* 0x000fe200078e0a1d */
[----:B------:R-:W-:Y:S01]  /*0d90*/  LOP3.LUT R89, R71, 0x2a, RZ, 0xfc, !PT ;  /* 0x0000002a47597812 */ /* 0x000fe200078efcff */
[----:B------:R-:W-:Y:S01]  /*0da0*/  IMAD R27, R73, R32, R31 ;  /* 0x00000020491b7224 */ /* 0x000fe200078e021f */
[----:B------:R-:W-:Y:S01]  /*0db0*/  LOP3.LUT R88, R71, 0x28, RZ, 0xfc, !PT ;  /* 0x0000002847587812 */ /* 0x000fe200078efcff */
[----:B------:R-:W-:Y:S01]  /*0dc0*/  IMAD R29, R73, R29, R34 ;  /* 0x0000001d491d7224 */ /* 0x000fe200078e0222 */
[----:B------:R-:W-:Y:S01]  /*0dd0*/  LOP3.LUT R87, R71, 0x26, RZ, 0xfc, !PT ;  /* 0x0000002647577812 */ /* 0x000fe200078efcff */
[----:B------:R-:W-:Y:S01]  /*0de0*/  IMAD.HI.U32 R31, R24, R36, RZ ;  /* 0x00000024181f7227 */ /* 0x000fe200078e00ff */
[----:B------:R-:W-:-:S02]  /*0df0*/  ISETP.GT.U32.AND P1, PT, R73, R27, PT ;  /* 0x0000001b4900720c */ /* 0x000fc40003f24070 */
[----:B------:R-:W-:Y:S01]  /*0e00*/  ISETP.GT.U32.AND P3, PT, R73, R29, PT ;  /* 0x0000001d4900720c */ /* 0x000fe20003f64070 */
        /* <DEDUP_REMOVED lines=10> */
[C---:B------:R-:W-:Y:S01]  /*0eb0*/  LOP3.LUT R81, R71.reuse, 0x18, RZ, 0xfc, !PT ;  /* 0x0000001847517812 */ /* 0x040fe200078efcff */
[----:B------:R-:W-:Y:S01]  /*0ec0*/  IMAD.HI.U32 R36, R24, R43, RZ ;  /* 0x0000002b18247227 */ /* 0x000fe200078e00ff */
[----:B------:R-:W-:-:S02]  /*0ed0*/  LOP3.LUT R80, R71, 0x16, RZ, 0xfc, !PT ;  /* 0x0000001647507812 */ /* 0x000fc400078efcff */
[----:B------:R-:W-:Y:S01]  /*0ee0*/  LOP3.LUT R78, R71, 0x12, RZ, 0xfc, !PT ;  /* 0x00000012474e7812 */ /* 0x000fe200078efcff */
[----:B------:R-:W-:-:S04]  /*0ef0*/  IMAD.HI.U32 R41, R24, R46, RZ ;  /* 0x0000002e18297227 */ /* 0x000fc800078e00ff */
[----:B------:R-:W-:Y:S02]  /*0f00*/  IMAD.MOV R36, RZ, RZ, -R36 ;  /* 0x000000ffff247224 */ /* 0x000fe400078e0a24 */
[----:B------:R-:W-:Y:S02]  /*0f10*/  IMAD.MOV R41, RZ, RZ, -R41 ;  /* 0x000000ffff297224 */ /* 0x000fe400078e0a29 */
[C---:B------:R-:W-:Y:S02]  /*0f20*/  IMAD R36, R73.reuse, R36, R43 ;  /* 0x0000002449247224 */ /* 0x040fe400078e022b */
[----:B------:R-:W-:Y:S02]  /*0f30*/  IMAD R41, R73, R41, R46 ;  /* 0x0000002949297224 */ /* 0x000fe400078e022e */
[----:B------:R-:W-:-:S04]  /*0f40*/  IMAD.HI.U32 R43, R24, R48, RZ ;  /* 0x00000030182b7227 */ /* 0x000fc800078e00ff */
        /* <DEDUP_REMOVED lines=9> */
[----:B------:R-:W-:-:S04]  /*0fe0*/  IMAD.HI.U32 R26, R24, R30, RZ ;  /* 0x0000001e181a7227 */ /* 0x000fc800078e00ff */
[----:B------:R-:W-:Y:S02]  /*0ff0*/  IMAD.MOV R51, RZ, RZ, -R51 ;  /* 0x000000ffff337224 */ /* 0x000fe400078e0a33 */
[C---:B------:R-:W-:Y:S02]  /*1000*/  IMAD R48, R73.reuse, R48, R53 ;  /* 0x0000003049307224 */ /* 0x040fe400078e0235 */
[C---:B------:R-:W-:Y:S02]  /*1010*/  IMAD R25, R73.reuse, R25, R28 ;  /* 0x0000001949197224 */ /* 0x040fe400078e021c */
[----:B------:R-:W-:Y:S02]  /*1020*/  IMAD.MOV R26, RZ, RZ, -R26 ;  /* 0x000000ffff1a7224 */ /* 0x000fe400078e0a1a */
[C---:B------:R-:W-:Y:S01]  /*1030*/  IMAD R51, R73.reuse, R51, R68 ;  /* 0x0000003349337224 */ /* 0x040fe200078e0244 */
[----:B------:R-:W-:Y:S01]  /*1040*/  ISETP.GT.U32.AND P0, PT, R73, R25, PT ;  /* 0x000000194900720c */ /* 0x000fe20003f04070 */
[----:B------:R-:W-:-:S04]  /*1050*/  IMAD.HI.U32 R53, R24, R70, RZ ;  /* 0x0000004618357227 */ /* 0x000fc800078e00ff */
[----:B------:R-:W-:-:S04]  /*1060*/  IMAD.HI.U32 R28, R24, R33, RZ ;  /* 0x00000021181c7227 */ /* 0x000fc800078e00ff */
[----:B------:R-:W-:-:S04]  /*1070*/  IMAD.HI.U32 R68, R24, R76, RZ ;  /* 0x0000004c18447227 */ /* 0x000fc800078e00ff */
[C---:B------:R-:W-:Y:S02]  /*1080*/  IMAD R26, R73.reuse, R26, R30 ;  /* 0x0000001a491a7224 */ /* 0x040fe400078e021e */
[----:B------:R-:W-:Y:S02]  /*1090*/  IMAD.MOV R53, RZ, RZ, -R53 ;  /* 0x000000ffff357224 */ /* 0x000fe400078e0a35 */
[----:B------:R-:W-:Y:S01]  /*10a0*/  IMAD.MOV R28, RZ, RZ, -R28 ;  /* 0x000000ffff1c7224 */ /* 0x000fe200078e0a1c */
[----:B------:R-:W-:Y:S01]  /*10b0*/  ISETP.GT.U32.AND P5, PT, R73, R26, PT ;  /* 0x0000001a4900720c */ /* 0x000fe20003fa4070 */
[----:B------:R-:W-:-:S04]  /*10c0*/  IMAD.HI.U32 R30, R24, R35, RZ ;  /* 0x00000023181e7227 */ /* 0x000fc800078e00ff */
[----:B------:R-:W-:Y:S02]  /*10d0*/  IMAD.MOV R77, RZ, RZ, -R68 ;  /* 0x000000ffff4d7224 */ /* 0x000fe400078e0a44 */
[C---:B------:R-:W-:Y:S02]  /*10e0*/  IMAD R53, R73.reuse, R53, R70 ;  /* 0x0000003549357224 */ /* 0x040fe400078e0246 */
[C---:B------:R-:W-:Y:S02]  /*10f0*/  IMAD R28, R73.reuse, R28, R33 ;  /* 0x0000001c491c7224 */ /* 0x040fe400078e0221 */
[----:B------:R-:W-:Y:S02]  /*1100*/  IMAD.MOV R30, RZ, RZ, -R30 ;  /* 0x000000ffff1e7224 */ /* 0x000fe400078e0a1e */
[C---:B------:R-:W-:Y:S01]  /*1110*/  IMAD R70, R73.reuse, R77, R76 ;  /* 0x0000004d49467224 */ /* 0x040fe200078e024c */
[C---:B------:R-:W-:Y:S01]  /*1120*/  ISETP.GT.U32.AND P2, PT, R73.reuse, R28, PT ;  /* 0x0000001c4900720c */ /* 0x040fe20003f44070 */
[----:B------:R-:W-:Y:S01]  /*1130*/  IMAD R30, R73, R30, R35 ;  /* 0x0000001e491e7224 */ /* 0x000fe200078e0223 */
[----:B------:R-:W-:Y:S01]  /*1140*/  LOP3.LUT R77, R71, 0x10, RZ, 0xfc, !PT ;  /* 0x00000010474d7812 */ /* 0x000fe200078efcff */
[--C-:B------:R-:W-:Y:S01]  /*1150*/  @!P0 IMAD.IADD R25, R25, 0x1, -R73.reuse ;  /* 0x0000000119198824 */ /* 0x100fe200078e0a49 */
[----:B------:R-:W-:Y:S01]  /*1160*/  ISETP.GT.U32.AND P6, PT, R73, R70, PT ;  /* 0x000000464900720c */ /* 0x000fe20003fc4070 */
[----:B------:R-:W-:Y:S01]  /*1170*/  @!P1 IMAD.IADD R27, R27, 0x1, -R73 ;  /* 0x000000011b1b9824 */ /* 0x000fe200078e0a49 */
[C---:B------:R-:W-:Y:S01]  /*1180*/  ISETP.GT.U32.AND P4, PT, R73.reuse, R30, PT ;  /* 0x0000001e4900720c */ /* 0x040fe20003f84070 */
[----:B------:R-:W-:Y:S01]  /*1190*/  IMAD.HI.U32 R32, R24, R37, RZ ;  /* 0x0000002518207227 */ /* 0x000fe200078e00ff */
[----:B------:R-:W-:-:S02]  /*11a0*/  ISETP.GT.U32.AND P1, PT, R73, R25, PT ;  /* 0x000000194900720c */ /* 0x000fc40003f24070 */
[----:B------:R-:W-:Y:S01]  /*11b0*/  LOP3.LUT R76, R71, 0xc, RZ, 0xfc, !PT ;  /* 0x0000000c474c7812 */ /* 0x000fe200078efcff */
[--C-:B------:R-:W-:Y:S02]  /*11c0*/  @!P5 IMAD.IADD R26, R26, 0x1, -R73.reuse ;  /* 0x000000011a1ad824 */ /* 0x100fe400078e0a49 */
[--C-:B------:R-:W-:Y:S02]  /*11d0*/  @!P2 IMAD.IADD R28, R28, 0x1, -R73.reuse ;  /* 0x000000011c1ca824 */ /* 0x100fe400078e0a49 */
[----:B------:R-:W-:Y:S01]  /*11e0*/  IMAD.MOV R32, RZ, RZ, -R32 ;  /* 0x000000ffff207224 */ /* 0x000fe200078e0a20 */
[----:B------:R-:W-:Y:S01]  /*11f0*/  ISETP.GT.U32.AND P2, PT, R73, R26, PT ;  /* 0x0000001a4900720c */ /* 0x000fe20003f44070 */
[--C-:B------:R-:W-:Y:S02]  /*1200*/  @!P6 IMAD.IADD R70, R70, 0x1, -R73.reuse ;  /* 0x000000014646e824 */ /* 0x100fe400078e0a49 */
[--C-:B------:R-:W-:Y:S01]  /*1210*/  @!P3 IMAD.IADD R29, R29, 0x1, -R73.reuse ;  /* 0x000000011d1db824 */ /* 0x100fe200078e0a49 */
[C---:B------:R-:W-:Y:S01]  /*1220*/  ISETP.GT.U32.AND P3, PT, R73.reuse, R27, PT ;  /* 0x0000001b4900720c */ /* 0x040fe20003f64070 */
[----:B------:R-:W-:Y:S01]  /*1230*/  @!P4 IMAD.IADD R30, R30, 0x1, -R73 ;  /* 0x000000011e1ec824 */ /* 0x000fe200078e0a49 */
[C---:B------:R-:W-:Y:S01]  /*1240*/  ISETP.GT.U32.AND P0, PT, R73.reuse, R70, PT ;  /* 0x000000464900720c */ /* 0x040fe20003f04070 */
[----:B------:R-:W-:Y:S01]  /*1250*/  IMAD.HI.U32 R33, R24, R40, RZ ;  /* 0x0000002818217227 */ /* 0x000fe200078e00ff */
[----:B------:R-:W-:-:S02]  /*1260*/  ISETP.GT.U32.AND P4, PT, R73, R28, PT ;  /* 0x0000001c4900720c */ /* 0x000fc40003f84070 */
[C---:B------:R-:W-:Y:S01]  /*1270*/  ISETP.GT.U32.AND P5, PT, R73.reuse, R29, PT ;  /* 0x0000001d4900720c */ /* 0x040fe20003fa4070 */
[C---:B------:R-:W-:Y:S01]  /*1280*/  IMAD R32, R73.reuse, R32, R37 ;  /* 0x0000002049207224 */ /* 0x040fe200078e0225 */
[----:B------:R-:W-:Y:S01]  /*1290*/  ISETP.GT.U32.AND P6, PT, R73, R30, PT ;  /* 0x0000001e4900720c */ /* 0x000fe20003fc4070 */
[----:B------:R-:W-:-:S04]  /*12a0*/  IMAD.HI.U32 R35, R24, R42, RZ ;  /* 0x0000002a18237227 */ /* 0x000fc800078e00ff */
[----:B------:R-:W-:Y:S02]  /*12b0*/  IMAD.MOV R33, RZ, RZ, -R33 ;  /* 0x000000ffff217224 */ /* 0x000fe400078e0a21 */
[----:B------:R-:W-:Y:S02]  /*12c0*/  IMAD.MOV R35, RZ, RZ, -R35 ;  /* 0x000000ffff237224 */ /* 0x000fe400078e0a23 */
[----:B------:R-:W-:Y:S01]  /*12d0*/  @!P1 IMAD.IADD R25, R25, 0x1, -R73 ;  /* 0x0000000119199824 */ /* 0x000fe200078e0a49 */
[----:B------:R-:W-:Y:S01]  /*12e0*/  ISETP.GT.U32.AND P1, PT, R73, R32, PT ;  /* 0x000000204900720c */ /* 0x000fe20003f24070 */
[----:B------:R-:W-:-:S04]  /*12f0*/  IMAD.HI.U32 R37, R24, R44, RZ ;  /* 0x0000002c18257227 */ /* 0x000fc800078e00ff */
[C---:B------:R-:W-:Y:S02]  /*1300*/  IMAD R33, R73.reuse, R33, R40 ;  /* 0x0000002149217224 */ /* 0x040fe400078e0228 */
[C---:B------:R-:W-:Y:S02]  /*1310*/  IMAD R35, R73.reuse, R35, R42 ;  /* 0x0000002349237224 */ /* 0x040fe400078e022a */
[----:B------:R-:W-:Y:S02]  /*1320*/  IMAD.MOV R37, RZ, RZ, -R37 ;  /* 0x000000ffff257224 */ /* 0x000fe400078e0a25 */
[--C-:B------:R-:W-:Y:S01]  /*1330*/  @!P0 IMAD.IADD R70, R70, 0x1, -R73.reuse ;  /* 0x0000000146468824 */ /* 0x100fe200078e0a49 */
[C---:B------:R-:W-:Y:S01]  /*1340*/  ISETP.GT.U32.AND P0, PT, R73.reuse, R31, PT ;  /* 0x0000001f4900720c */ /* 0x040fe20003f04070 */
[--C-:B------:R-:W-:Y:S01]  /*1350*/  @!P2 IMAD.IADD R26, R26, 0x1, -R73.reuse ;  /* 0x000000011a1aa824 */ /* 0x100fe200078e0a49 */
[----:B------:R-:W-:Y:S01]  /*1360*/  ISETP.GT.U32.AND P2, PT, R73, R33, PT ;  /* 0x000000214900720c */ /* 0x000fe20003f44070 */
[--C-:B------:R-:W-:Y:S01]  /*1370*/  @!P3 IMAD.IADD R27, R27, 0x1, -R73.reuse ;  /* 0x000000011b1bb824 */ /* 0x100fe200078e0a49 */
[C---:B------:R-:W-:Y:S01]  /*1380*/  ISETP.GT.U32.AND P3, PT, R73.reuse, R34, PT ;  /* 0x000000224900720c */ /* 0x040fe20003f64070 */
[----:B------:R-:W-:Y:S01]  /*1390*/  @!P4 IMAD.IADD R28, R28, 0x1, -R73 ;  /* 0x000000011c1cc824 */ /* 0x000fe200078e0a49 */
[C---:B------:R-:W-:Y:S01]  /*13a0*/  ISETP.GT.U32.AND P4, PT, R73.reuse, R35, PT ;  /* 0x000000234900720c */ /* 0x040fe20003f84070 */
[----:B------:R-:W-:-:S02]  /*13b0*/  IMAD R37, R73, R37, R44 ;  /* 0x0000002549257224 */ /* 0x000fc400078e022c */
[----:B------:R-:W-:-:S04]  /*13c0*/  IMAD.HI.U32 R40, R24, R45, RZ ;  /* 0x0000002d18287227 */ /* 0x000fc800078e00ff */
[----:B------:R-:W-:-:S04]  /*13d0*/  IMAD.HI.U32 R42, R24, R47, RZ ;  /* 0x0000002f182a7227 */ /* 0x000fc800078e00ff */
[----:B------:R-:W-:-:S04]  /*13e0*/  IMAD.HI.U32 R44, R24, R49, RZ ;  /* 0x00000031182c7227 */ /* 0x000fc800078e00ff */
[----:B------:R-:W-:Y:S02]  /*13f0*/  IMAD.MOV R40, RZ, RZ, -R40 ;  /* 0x000000ffff287224 */ /* 0x000fe400078e0a28 */
[----:B------:R-:W-:Y:S02]  /*1400*/  IMAD.MOV R42, RZ, RZ, -R42 ;  /* 0x000000ffff2a7224 */ /* 0x000fe400078e0a2a */
[----:B------:R-:W-:Y:S02]  /*1410*/  IMAD.MOV R44, RZ, RZ, -R44 ;  /* 0x000000ffff2c7224 */ /* 0x000fe400078e0a2c */
[----:B------:R-:W-:Y:S01]  /*1420*/  @!P1 IMAD.IADD R32, R32, 0x1, -R73 ;  /* 0x0000000120209824 */ /* 0x000fe200078e0a49 */
[C---:B------:R-:W-:Y:S01]  /*1430*/  ISETP.GT.U32.AND P1, PT, R73.reuse, R41, PT ;  /* 0x000000294900720c */ /* 0x040fe20003f24070 */
[C---:B------:R-:W-:Y:S02]  /*1440*/  IMAD R40, R73.reuse, R40, R45 ;  /* 0x0000002849287224 */ /* 0x040fe400078e022d */
[----:B------:R-:W-:-:S02]  /*1450*/  IMAD R42, R73, R42, R47 ;  /* 0x0000002a492a7224 */ /* 0x000fc400078e022f */
[----:B------:R-:W-:Y:S02]  /*1460*/  IMAD R44, R73, R44, R49 ;  /* 0x0000002c492c7224 */ /* 0x000fe400078e0231 */
[--C-:B------:R-:W-:Y:S01]  /*1470*/  @!P5 IMAD.IADD R29, R29, 0x1, -R73.reuse ;  /* 0x000000011d1dd824 */ /* 0x100fe200078e0a49 */
[C---:B------:R-:W-:Y:S01]  /*1480*/  ISETP.GT.U32.AND P5, PT, R73.reuse, R36, PT ;  /* 0x000000244900720c */ /* 0x040fe20003fa4070 */
[----:B------:R-:W-:Y:S01]  /*1490*/  @!P6 IMAD.IADD R30, R30, 0x1, -R73 ;  /* 0x000000011e1ee824 */ /* 0x000fe200078e0a49 */
[----:B------:R-:W-:Y:S01]  /*14a0*/  ISETP.GT.U32.AND P6, PT, R73, R37, PT ;  /* 0x000000254900720c */ /* 0x000fe20003fc4070 */
[----:B------:R-:W-:-:S04]  /*14b0*/  IMAD.HI.U32 R45, R24, R50, RZ ;  /* 0x00000032182d7227 */ /* 0x000fc800078e00ff */
[--C-:B------:R-:W-:Y:S01]  /*14c0*/  @!P0 IMAD.IADD R31, R31, 0x1, -R73.reuse ;  /* 0x000000011f1f8824 */ /* 0x100fe200078e0a49 */
[----:B------:R-:W-:Y:S01]  /*14d0*/  ISETP.GT.U32.AND P0, PT, R73, R40, PT ;  /* 0x000000284900720c */ /* 0x000fe20003f04070 */
[--C-:B------:R-:W-:Y:S01]  /*14e0*/  @!P2 IMAD.IADD R33, R33, 0x1, -R73.reuse ;  /* 0x000000012121a824 */ /* 0x100fe200078e0a49 */
[C---:B------:R-:W-:Y:S01]  /*14f0*/  ISETP.GT.U32.AND P2, PT, R73.reuse, R42, PT ;  /* 0x0000002a4900720c */ /* 0x040fe20003f44070 */
[--C-:B------:R-:W-:Y:S01]  /*1500*/  @!P3 IMAD.IADD R34, R34, 0x1, -R73.reuse ;  /* 0x000000012222b824 */ /* 0x100fe200078e0a49 */
[----:B------:R-:W-:Y:S01]  /*1510*/  ISETP.GT.U32.AND P3, PT, R73, R43, PT ;  /* 0x0000002b4900720c */ /* 0x000fe20003f64070 */
[----:B------:R-:W-:Y:S01]  /*1520*/  @!P4 IMAD.IADD R35, R35, 0x1, -R73 ;  /* 0x000000012323c824 */ /* 0x000fe200078e0a49 */
[----:B------:R-:W-:Y:S01]  /*1530*/  ISETP.GT.U32.AND P4, PT, R73, R44, PT ;  /* 0x0000002c4900720c */ /* 0x000fe20003f84070 */
[----:B------:R-:W-:Y:S02]  /*1540*/  IMAD.MOV R45, RZ, RZ, -R45 ;  /* 0x000000ffff2d7224 */ /* 0x000fe400078e0a2d */
[----:B------:R-:W-:Y:S01]  /*1550*/  @!P1 IMAD.IADD R41, R41, 0x1, -R73 ;  /* 0x0000000129299824 */ /* 0x000fe200078e0a49 */
[C---:B------:R-:W-:Y:S01]  /*1560*/  ISETP.GT.U32.AND P1, PT, R73.reuse, R33, PT ;  /* 0x000000214900720c */ /* 0x040fe20003f24070 */
[----:B------:R-:W-:-:S02]  /*1570*/  IMAD R45, R73, R45, R50 ;  /* 0x0000002d492d7224 */ /* 0x000fc400078e0232 */
[--C-:B------:R-:W-:Y:S02]  /*1580*/  @!P5 IMAD.IADD R36, R36, 0x1, -R73.reuse ;  /* 0x000000012424d824 */ /* 0x100fe400078e0a49 */
[--C-:B------:R-:W-:Y:S01]  /*1590*/  @!P6 IMAD.IADD R37, R37, 0x1, -R73.reuse ;  /* 0x000000012525e824 */ /* 0x100fe200078e0a49 */
[C---:B------:R-:W-:Y:S01]  /*15a0*/  ISETP.GT.U32.AND P5, PT, R73.reuse, R45, PT ;  /* 0x0000002d4900720c */ /* 0x040fe20003fa4070 */
        /* <DEDUP_REMOVED lines=8> */
[----:B------:R-:W-:Y:S01]  /*1630*/  IMAD.HI.U32 R47, R24, R52, RZ ;  /* 0x00000034182f7227 */ /* 0x000fe200078e00ff */
[----:B------:R-:W-:-:S03]  /*1640*/  ISETP.GT.U32.AND P4, PT, R73, R36, PT ;  /* 0x000000244900720c */ /* 0x000fc60003f84070 */
[----:B------:R-:W-:Y:S01]  /*1650*/  @!P1 IMAD.IADD R33, R33, 0x1, -R73 ;  /* 0x0000000121219824 */ /* 0x000fe200078e0a49 */
[----:B------:R-:W-:Y:S01]  /*1660*/  ISETP.GT.U32.AND P1, PT, R73, R41, PT ;  /* 0x000000294900720c */ /* 0x000fe20003f24070 */
[----:B------:R-:W-:-:S04]  /*1670*/  IMAD.HI.U32 R49, R24, R54, RZ ;  /* 0x0000003618317227 */ /* 0x000fc800078e00ff */
[----:B------:R-:W-:-:S04]  /*1680*/  IMAD.HI.U32 R50, R24, R55, RZ ;  /* 0x0000003718327227 */ /* 0x000fc800078e00ff */
[----:B------:R-:W-:Y:S02]  /*1690*/  IMAD.MOV R47, RZ, RZ, -R47 ;  /* 0x000000ffff2f7224 */ /* 0x000fe400078e0a2f */
[----:B------:R-:W-:Y:S02]  /*16a0*/  IMAD.MOV R49, RZ, RZ, -R49 ;  /* 0x000000ffff317224 */ /* 0x000fe400078e0a31 */
[----:B------:R-:W-:Y:S02]  /*16b0*/  IMAD.MOV R50, RZ, RZ, -R50 ;  /* 0x000000ffff327224 */ /* 0x000fe400078e0a32 */
[--C-:B------:R-:W-:Y:S02]  /*16c0*/  @!P5 IMAD.IADD R45, R45, 0x1, -R73.reuse ;  /* 0x000000012d2dd824 */ /* 0x100fe400078e0a49 */
[--C-:B------:R-:W-:Y:S01]  /*16d0*/  @!P6 IMAD.IADD R31, R31, 0x1, -R73.reuse ;  /* 0x000000011f1fe824 */ /* 0x100fe200078e0a49 */
[C---:B------:R-:W-:Y:S01]  /*16e0*/  ISETP.GT.U32.AND P6, PT, R73.reuse, R37, PT ;  /* 0x000000254900720c */ /* 0x040fe20003fc4070 */
[C---:B------:R-:W-:Y:S01]  /*16f0*/  IMAD R47, R73.reuse, R47, R52 ;  /* 0x0000002f492f7224 */ /* 0x040fe200078e0234 */
        /* <DEDUP_REMOVED lines=10> */
[----:B------:R-:W-:Y:S02]  /*17a0*/  IMAD R50, R73, R50, R55 ;  /* 0x0000003249327224 */ /* 0x000fe400078e0237 */
        /* <DEDUP_REMOVED lines=8> */
[C---:B------:R-:W-:Y:S01]  /*1830*/  IMAD R52, R73.reuse, R52, R69 ;  /* 0x0000003449347224 */ /* 0x040fe200078e0245 */
[----:B------:R-:W-:Y:S01]  /*1840*/  IABS R69, R4 ;  /* 0x0000000400457213 */ /* 0x000fe20000000000 */
[C---:B------:R-:W-:Y:S01]  /*1850*/  IMAD R54, R73.reuse, R54, R74 ;  /* 0x0000003649367224 */ /* 0x040fe200078e024a */
[----:B------:R-:W-:Y:S01]  /*1860*/  IABS R74, R3 ;  /* 0x00000003004a7213 */ /* 0x000fe20000000000 */
[----:B------:R-:W-:Y:S01]  /*1870*/  IMAD R55, R73, R68, R75 ;  /* 0x0000004449377224 */ /* 0x000fe200078e024b */
[----:B------:R-:W-:Y:S01]  /*1880*/  IABS R75, R66 ;  /* 0x00000042004b7213 */ /* 0x000fe20000000000 */
        /* <DEDUP_REMOVED lines=9> */
[----:B------:R-:W-:Y:S01]  /*1920*/  ISETP.GT.U32.AND P4, PT, R73, R51, PT ;  /* 0x000000334900720c */ /* 0x000fe20003f84070 */
[----:B------:R-:W-:-:S04]  /*1930*/  IMAD.HI.U32 R68, R24, R69, RZ ;  /* 0x0000004518447227 */ /* 0x000fc800078e00ff */
[----:B------:R-:W-:Y:S01]  /*1940*/  @!P5 IMAD.IADD R45, R45, 0x1, -R73 ;  /* 0x000000012d2dd824 */ /* 0x000fe200078e0a49 */
[----:B------:R-:W-:Y:S01]  /*1950*/  ISETP.GT.U32.AND P5, PT, R73, R52, PT ;  /* 0x000000344900720c */ /* 0x000fe20003fa4070 */
        /* <DEDUP_REMOVED lines=8> */
[----:B------:R-:W-:Y:S01]  /*19e0*/  IMAD R69, R73, R24, R74 ;  /* 0x0000001849457224 */ /* 0x000fe200078e024a */
[----:B------:R-:W-:Y:S01]  /*19f0*/  SHF.R.S32.HI R24, RZ, 0x1f, R177 ;  /* 0x0000001fff187819 */ /* 0x000fe200000114b1 */
[----:B------:R-:W-:Y:S01]  /*1a00*/  IMAD R72, R79, R72, R75 ;  /* 0x000000484f487224 */ /* 0x000fe200078e024b */
[----:B------:R-:W-:Y:S01]  /*1a10*/  LOP3.LUT R75, R71, 0xa, RZ, 0xfc, !PT ;  /* 0x0000000a474b7812 */ /* 0x000fe200078efcff */
[--C-:B------:R-:W-:Y:S01]  /*1a20*/  @!P6 IMAD.IADD R46, R46, 0x1, -R73.reuse ;  /* 0x000000012e2ee824 */ /* 0x100fe200078e0a49 */
[----:B------:R-:W-:Y:S01]  /*1a30*/  ISETP.GT.U32.AND P6, PT, R73, R53, PT ;  /* 0x000000354900720c */ /* 0x000fe20003fc4070 */
[--C-:B------:R-:W-:Y:S01]  /*1a40*/  @!P0 IMAD.IADD R47, R47, 0x1, -R73.reuse ;  /* 0x000000012f2f8824 */ /* 0x100fe200078e0a49 */
[----:B------:R-:W-:Y:S01]  /*1a50*/  ISETP.GT.U32.AND P0, PT, R73, R54, PT ;  /* 0x000000364900720c */ /* 0x000fe20003f04070 */
[--C-:B------:R-:W-:Y:S01]  /*1a60*/  @!P2 IMAD.IADD R49, R49, 0x1, -R73.reuse ;  /* 0x000000013131a824 */ /* 0x100fe200078e0a49 */
[C---:B------:R-:W-:Y:S01]  /*1a70*/  ISETP.GT.U32.AND P2, PT, R73.reuse, R68, PT ;  /* 0x000000444900720c */ /* 0x040fe20003f44070 */
[--C-:B------:R-:W-:Y:S01]  /*1a80*/  @!P3 IMAD.IADD R50, R50, 0x1, -R73.reuse ;  /* 0x000000013232b824 */ /* 0x100fe200078e0a49 */
[----:B------:R-:W-:Y:S01]  /*1a90*/  ISETP.GT.U32.AND P3, PT, R73, R69, PT ;  /* 0x000000454900720c */ /* 0x000fe20003f64070 */
[--C-:B------:R-:W-:Y:S01]  /*1aa0*/  @!P4 IMAD.IADD R51, R51, 0x1, -R73.reuse ;  /* 0x000000013333c824 */ /* 0x100fe200078e0a49 */
[----:B------:R-:W-:Y:S01]  /*1ab0*/  ISETP.GT.U32.AND P4, PT, R79, R72, PT ;  /* 0x000000484f00720c */ /* 0x000fe20003f84070 */
[--C-:B------:R-:W-:Y:S01]  /*1ac0*/  @!P5 IMAD.IADD R52, R52, 0x1, -R73.reuse ;  /* 0x000000013434d824 */ /* 0x100fe200078e0a49 */
[----:B------:R-:W-:Y:S01]  /*1ad0*/  ISETP.GT.U32.AND P5, PT, R73, R46, PT ;  /* 0x0000002e4900720c */ /* 0x000fe20003fa4070 */
[--C-:B------:R-:W-:Y:S01]  /*1ae0*/  @!P1 IMAD.IADD R55, R55, 0x1, -R73.reuse ;  /* 0x0000000137379824 */ /* 0x100fe200078e0a49 */
[----:B------:R-:W-:Y:S01]  /*1af0*/  ISETP.GT.U32.AND P1, PT, R73, R49, PT ;  /* 0x000000314900720c */ /* 0x000fe20003f24070 */
[--C-:B------:R-:W-:Y:S01]  /*1b00*/  @!P6 IMAD.IADD R53, R53, 0x1, -R73.reuse ;  /* 0x000000013535e824 */ /* 0x100fe200078e0a49 */
[C---:B------:R-:W-:Y:S01]  /*1b10*/  ISETP.GT.U32.AND P6, PT, R73.reuse, R47, PT ;  /* 0x0000002f4900720c */ /* 0x040fe20003fc4070 */
[--C-:B------:R-:W-:Y:S01]  /*1b20*/  @!P0 IMAD.IADD R54, R54, 0x1, -R73.reuse ;  /* 0x0000000136368824 */ /* 0x100fe200078e0a49 */
[C---:B------:R-:W-:Y:S01]  /*1b30*/  ISETP.GT.U32.AND P0, PT, R73.reuse, R48, PT ;  /* 0x000000304900720c */ /* 0x040fe20003f04070 */
[--C-:B------:R-:W-:Y:S01]  /*1b40*/  @!P2 IMAD.IADD R68, R68, 0x1, -R73.reuse ;  /* 0x000000014444a824 */ /* 0x100fe200078e0a49 */
[----:B------:R-:W-:Y:S01]  /*1b50*/  ISETP.GT.U32.AND P2, PT, R73, R50, PT ;  /* 0x000000324900720c */ /* 0x000fe20003f44070 */
[----:B------:R-:W-:Y:S01]  /*1b60*/  @!P3 IMAD.IADD R69, R69, 0x1, -R73 ;  /* 0x000000014545b824 */ /* 0x000fe200078e0a49 */
[C---:B------:R-:W-:Y:S01]  /*1b70*/  ISETP.GT.U32.AND P3, PT, R73.reuse, R51, PT ;  /* 0x000000334900720c */ /* 0x040fe20003f64070 */
[----:B------:R-:W-:Y:S01]  /*1b80*/  @!P4 IMAD.IADD R72, R72, 0x1, -R79 ;  /* 0x000000014848c824 */ /* 0x000fe200078e0a4f */
[C---:B------:R-:W-:Y:S01]  /*1b90*/  ISETP.GT.U32.AND P4, PT, R73.reuse, R52, PT ;  /* 0x000000344900720c */ /* 0x040fe20003f84070 */
        /* <DEDUP_REMOVED lines=10> */
[--C-:B------:R-:W-:Y:S01]  /*1c40*/  @!P3 IMAD.IADD R51, R51, 0x1, -R73.reuse ;  /* 0x000000013333b824 */ /* 0x100fe200078e0a49 */
[----:B------:R-:W-:Y:S01]  /*1c50*/  ISETP.GT.U32.AND P3, PT, R79, R72, PT ;  /* 0x000000484f00720c */ /* 0x000fe20003f64070 */
[--C-:B------:R-:W-:Y:S01]  /*1c60*/  @!P4 IMAD.IADD R52, R52, 0x1, -R73.reuse ;  /* 0x000000013434c824 */ /* 0x100fe200078e0a49 */
[----:B------:R-:W-:Y:S01]  /*1c70*/  ISETP.GE.AND P4, PT, R65, RZ, PT ;  /* 0x000000ff4100720c */ /* 0x000fe20003f86270 */
[--C-:B------:R-:W-:Y:S01]  /*1c80*/  @!P5 IMAD.IADD R53, R53, 0x1, -R73.reuse ;  /* 0x000000013535d824 */ /* 0x100fe200078e0a49 */
[----:B------:R-:W-:Y:S01]  /*1c90*/  ISETP.GE.AND P5, PT, R64, RZ, PT ;  /* 0x000000ff4000720c */ /* 0x000fe20003fa6270 */
[--C-:B------:R-:W-:Y:S01]  /*1ca0*/  @!P1 IMAD.IADD R55, R55, 0x1, -R73.reuse ;  /* 0x0000000137379824 */ /* 0x100fe200078e0a49 */
[----:B------:R-:W-:Y:S01]  /*1cb0*/  ISETP.GE.AND P1, PT, R62, RZ, PT ;  /* 0x000000ff3e00720c */ /* 0x000fe20003f26270 */
[--C-:B------:R-:W-:Y:S01]  /*1cc0*/  @!P6 IMAD.IADD R69, R69, 0x1, -R73.reuse ;  /* 0x000000014545e824 */ /* 0x100fe200078e0a49 */
[----:B------:R-:W-:Y:S01]  /*1cd0*/  LEA.HI R177, R24, R177, RZ, 0x6 ;  /* 0x000000b118b17211 */ /* 0x000fe200078f30ff */
[--C-:B------:R-:W-:Y:S01]  /*1ce0*/  @!P0 IMAD.IADD R54, R54, 0x1, -R73.reuse ;  /* 0x0000000136368824 */ /* 0x100fe200078e0a49 */
[----:B------:R-:W-:Y:S01]  /*1cf0*/  ISETP.GE.AND P0, PT, R63, RZ, PT ;  /* 0x000000ff3f00720c */ /* 0x000fe20003f06270 */
[----:B------:R-:W-:Y:S01]  /*1d00*/  @!P2 IMAD.IADD R68, R68, 0x1, -R73 ;  /* 0x000000014444a824 */ /* 0x000fe200078e0a49 */
[----:B------:R-:W-:Y:S01]  /*1d10*/  ISETP.GE.AND P2, PT, R61, RZ, PT ;  /* 0x000000ff3d00720c */ /* 0x000fe20003f46270 */
[----:B------:R-:W-:Y:S01]  /*1d20*/  @!P3 IMAD.IADD R72, R72, 0x1, -R79 ;  /* 0x000000014848b824 */ /* 0x000fe200078e0a4f */
[----:B------:R-:W-:Y:S01]  /*1d30*/  ISETP.GE.AND P3, PT, R60, RZ, PT ;  /* 0x000000ff3c00720c */ /* 0x000fe20003f66270 */
[----:B------:R-:W-:Y:S01]  /*1d40*/  @!P4 IMAD.MOV R25, RZ, RZ, -R25 ;  /* 0x000000ffff19c224 */ /* 0x000fe200078e0a19 */
[----:B------:R-:W-:Y:S01]  /*1d50*/  ISETP.GE.AND P4, PT, R59, RZ, PT ;  /* 0x000000ff3b00720c */ /* 0x000fe20003f86270 */
[----:B------:R-:W-:Y:S01]  /*1d60*/  @!P5 IMAD.MOV R26, RZ, RZ, -R26 ;  /* 0x000000ffff1ad224 */ /* 0x000fe200078e0a1a */
[----:B------:R-:W-:Y:S01]  /*1d70*/  ISETP.GE.AND P5, PT, R58, RZ, PT ;  /* 0x000000ff3a00720c */ /* 0x000fe20003fa6270 */
[----:B------:R-:W-:Y:S01]  /*1d80*/  @!P1 IMAD.MOV R28, RZ, RZ, -R28 ;  /* 0x000000ffff1c9224 */ /* 0x000fe200078e0a1c */
[----:B------:R-:W-:Y:S01]  /*1d90*/  ISETP.GE.AND P1, PT, R56, RZ, PT ;  /* 0x000000ff3800720c */ /* 0x000fe20003f26270 */
[----:B------:R-:W-:Y:S01]  /*1da0*/  IMAD.SHL.U32 R67, R67, 0x8, RZ ;  /* 0x0000000843437824 */ /* 0x000fe200078e00ff */
[----:B------:R-:W-:Y:S01]  /*1db0*/  LOP3.LUT R24, RZ, R39, RZ, 0x33, !PT ;  /* 0x00000027ff187212 */ /* 0x000fe200078e33ff */
[----:B------:R-:W-:Y:S01]  /*1dc0*/  @!P0 IMAD.MOV R27, RZ, RZ, -R27 ;  /* 0x000000ffff1b8224 */ /* 0x000fe200078e0a1b */
[----:B------:R-:W-:Y:S01]  /*1dd0*/  ISETP.GE.AND P0, PT, R57, RZ, PT ;  /* 0x000000ff3900720c */ /* 0x000fe20003f06270 */
        /* <DEDUP_REMOVED lines=10> */
[-C--:B-1----:R-:W-:Y:S01]  /*1e80*/  IMAD R179, R179, R140.reuse, RZ ;  /* 0x0000008cb3b37224 */ /* 0x082fe200078e02ff */
[----:B------:R-:W-:Y:S01]  /*1e90*/  ISETP.NE.AND P6, PT, R38, RZ, PT ;  /* 0x000000ff2600720c */ /* 0x000fe20003fc5270 */
        /* <DEDUP_REMOVED lines=12> */
[-C--:B------:R-:W-:Y:S01]  /*1f60*/  IMAD R181, R181, R140.reuse, RZ ;  /* 0x0000008cb5b57224 */ /* 0x080fe200078e02ff */
[----:B------:R-:W-:Y:S01]  /*1f70*/  LOP3.LUT R79, R71, 0x14, RZ, 0xfc, !PT ;  /* 0x00000014474f7812 */ /* 0x000fe200078efcff */
        /* <DEDUP_REMOVED lines=25> */
[----:B------:R-:W-:Y:S01]  /*2110*/  ISETP.NE.AND P1, PT, R39, RZ, PT ;  /* 0x000000ff2700720c */ /* 0x000fe20003f25270 */
[----:B------:R-:W-:Y:S01]  /*2120*/  IMAD R98, R98, R140, RZ ;  /* 0x0000008c62627224 */ /* 0x000fe200078e02ff */
[----:B------:R-:W-:Y:S01]  /*2130*/  LOP3.LUT R73, R71, 0x6, RZ, 0xfc, !PT ;  /* 0x0000000647497812 */ /* 0x000fe200078efcff */
[----:B------:R-:W-:Y:S01]  /*2140*/  @!P0 IMAD.MOV R53, RZ, RZ, -R53 ;  /* 0x000000ffff358224 */ /* 0x000fe200078e0a35 */
[C---:B------:R-:W-:Y:S01]  /*2150*/  SEL R29, R24.reuse, R29, !P1 ;  /* 0x0000001d181d7207 */ /* 0x040fe20004800000 */
[----:B------:R-:W-:Y:S01]  /*2160*/  @!P2 IMAD.MOV R55, RZ, RZ, -R55 ;  /* 0x000000ffff37a224 */ /* 0x000fe200078e0a37 */
[----:B------:R-:W-:Y:S01]  /*2170*/  SEL R36, R24, R36, !P1 ;  /* 0x0000002418247207 */ /* 0x000fe20004800000 */
[----:B------:R-:W-:Y:S01]  /*2180*/  @!P3 IMAD.MOV R68, RZ, RZ, -R68 ;  /* 0x000000ffff44b224 */ /* 0x000fe200078e0a44 */
[----:B------:R-:W-:Y:S01]  /*2190*/  ISETP.GE.AND P0, PT, R66, RZ, PT ;  /* 0x000000ff4200720c */ /* 0x000fe20003f06270 */
[----:B------:R-:W-:Y:S01]  /*21a0*/  @!P4 IMAD.MOV R69, RZ, RZ, -R69 ;  /* 0x000000ffff45c224 */ /* 0x000fe200078e0a45 */
[C---:B------:R-:W-:Y:S01]  /*21b0*/  SEL R25, R24.reuse, R25, !P1 ;  /* 0x0000001918197207 */ /* 0x040fe20004800000 */
[----:B------:R-:W-:Y:S01]  /*21c0*/  @!P5 IMAD.MOV R70, RZ, RZ, -R70 ;  /* 0x000000ffff46d224 */ /* 0x000fe200078e0a46 */
[C---:B------:R-:W-:Y:S01]  /*21d0*/  SEL R26, R24.reuse, R26, !P1 ;  /* 0x0000001a181a7207 */ /* 0x040fe20004800000 */
[----:B------:R-:W-:Y:S01]  /*21e0*/  IMAD R29, R29, UR4, RZ ;  /* 0x000000041d1d7c24 */ /* 0x000fe2000f8e02ff */
[----:B------:R-:W-:Y:S01]  /*21f0*/  SEL R27, R24, R27, !P1 ;  /* 0x0000001b181b7207 */ /* 0x000fe20004800000 */
[----:B------:R-:W-:Y:S01]  /*2200*/  IMAD R36, R36, UR4, RZ ;  /* 0x0000000424247c24 */ /* 0x000fe2000f8e02ff */
        /* <DEDUP_REMOVED lines=54> */
[----:B------:R-:W-:Y:S01]  /*2570*/  SHF.R.S32.HI R114, RZ, 0x1f, R29 ;  /* 0x0000001fff727819 */ /* 0x000fe2000001141d */
[----:B------:R-:W-:Y:S01]  /*2580*/  IMAD R54, R54, UR4, RZ ;  /* 0x0000000436367c24 */ /* 0x000fe2000f8e02ff */
[----:B------:R-:W-:Y:S01]  /*2590*/  IADD3 R103, P1, R29, UR12, RZ ;  /* 0x0000000c1d677c10 */ /* 0x000fe2000ff3e0ff */
[----:B------:R-:W-:Y:S01]  /*25a0*/  IMAD R55, R55, UR4, RZ ;  /* 0x0000000437377c24 */ /* 0x000fe2000f8e02ff */
[----:B------:R-:W-:Y:S01]  /*25b0*/  SHF.R.S32.HI R128, RZ, 0x1f, R36 ;  /* 0x0000001fff807819 */ /* 0x000fe20000011424 */
[----:B------:R-:W-:Y:S01]  /*25c0*/  IMAD R69, R69, UR4, RZ ;  /* 0x0000000445457c24 */ /* 0x000fe2000f8e02ff */
[----:B------:R-:W-:Y:S01]  /*25d0*/  IADD3.X R114, R114, UR13, RZ, P1, !PT ;  /* 0x0000000d72727c10 */ /* 0x000fe20008ffe4ff */
[----:B------:R-:W-:Y:S01]  /*25e0*/  IMAD R24, R24, UR4, RZ ;  /* 0x0000000418187c24 */ /* 0x000fe2000f8e02ff */
[----:B------:R-:W-:Y:S01]  /*25f0*/  IADD3 R115, P1, R36, UR12, RZ ;  /* 0x0000000c24737c10 */ /* 0x000fe2000ff3e0ff */
[----:B------:R-:W-:Y:S01]  /*2600*/  USHF.R.U32.HI UR4, URZ, 0x4, UR10 ;  /* 0x000000043f047899 */ /* 0x000fe2000801160a */
[----:B------:R-:W-:Y:S01]  /*2610*/  SHF.R.S32.HI R106, RZ, 0x1f, R25 ;  /* 0x0000001fff6a7819 */ /* 0x000fe20000011419 */
[-C--:B------:R-:W-:Y:S01]  /*2620*/  IMAD R97, R97, R140.reuse, RZ ;  /* 0x0000008c61617224 */ /* 0x080fe200078e02ff */
[----:B------:R-:W-:Y:S01]  /*2630*/  IADD3 R68, P5, R25, UR12, RZ ;  /* 0x0000000c19447c10 */ /* 0x000fe2000ffbe0ff */
[----:B------:R-:W-:Y:S01]  /*2640*/  USGXT.U32 UR4, UR4, 0xe ;  /* 0x0000000e0404789a */ /* 0x000fe20008000000 */
[----:B------:R-:W-:Y:S01]  /*2650*/  SHF.R.S32.HI R108, RZ, 0x1f, R26 ;  /* 0x0000001fff6c7819 */ /* 0x000fe2000001141a */
[-C--:B------:R-:W-:Y:S01]  /*2660*/  IMAD R96, R96, R140.reuse, RZ ;  /* 0x0000008c60607224 */ /* 0x080fe200078e02ff */
[----:B------:R-:W-:Y:S01]  /*2670*/  IADD3 R100, P4, R26, UR12, RZ ;  /* 0x0000000c1a647c10 */ /* 0x000fe2000ff9e0ff */
[-C--:B------:R-:W-:Y:S01]  /*2680*/  IMAD R95, R95, R140.reuse, RZ ;  /* 0x0000008c5f5f7224 */ /* 0x080fe200078e02ff */
[----:B------:R-:W-:Y:S01]  /*2690*/  SHF.R.S32.HI R110, RZ, 0x1f, R27 ;  /* 0x0000001fff6e7819 */ /* 0x000fe2000001141b */
[----:B------:R-:W-:Y:S01]  /*26a0*/  IMAD R94, R94, R140, RZ ;  /* 0x0000008c5e5e7224 */ /* 0x000fe200078e02ff */
[----:B------:R-:W-:-:S02]  /*26b0*/  IADD3 R101, P3, R27, UR12, RZ ;  /* 0x0000000c1b657c10 */ /* 0x000fc4000ff7e0ff */
[----:B------:R-:W-:Y:S02]  /*26c0*/  CS2R R26, SRZ ;  /* 0x00000000001a7805 */ /* 0x000fe4000001ff00 */
[----:B------:R-:W-:Y:S01]  /*26d0*/  SHF.R.S32.HI R112, RZ, 0x1f, R28 ;  /* 0x0000001fff707819 */ /* 0x000fe2000001141c */
[-C--:B------:R-:W-:Y:S01]  /*26e0*/  IMAD R93, R93, R140.reuse, RZ ;  /* 0x0000008c5d5d7224 */ /* 0x080fe200078e02ff */
[----:B------:R-:W-:Y:S02]  /*26f0*/  IADD3 R102, P2, R28, UR12, RZ ;  /* 0x0000000c1c667c10 */ /* 0x000fe4000ff5e0ff */
[----:B------:R-:W-:Y:S02]  /*2700*/  CS2R R28, SRZ ;  /* 0x00000000001c7805 */ /* 0x000fe4000001ff00 */
[----:B------:R-:W-:Y:S01]  /*2710*/  IADD3.X R128, R128, UR13, RZ, P1, !PT ;  /* 0x0000000d80807c10 */ /* 0x000fe20008ffe4ff */
[----:B------:R-:W-:Y:S01]  /*2720*/  IMAD R92, R92, R140, RZ ;  /* 0x0000008c5c5c7224 */ /* 0x000fe200078e02ff */
[----:B------:R-:W-:-:S02]  /*2730*/  @!P6 LOP3.LUT R72, RZ, R38, RZ, 0x33, !PT ;  /* 0x00000026ff48e212 */ /* 0x000fc400078e33ff */
[----:B------:R-:W-:Y:S02]  /*2740*/  CS2R R38, SRZ ;  /* 0x0000000000267805 */ /* 0x000fe4000001ff00 */
[----:B------:R-:W-:Y:S01]  /*2750*/  SHF.R.S32.HI R154, RZ, 0x1f, R45 ;  /* 0x0000001fff9a7819 */ /* 0x000fe2000001142d */
[-C--:B------:R-:W-:Y:S01]  /*2760*/  IMAD R91, R91, R140.reuse, RZ ;  /* 0x0000008c5b5b7224 */ /* 0x080fe200078e02ff */
[----:B------:R-:W-:Y:S01]  /*2770*/  IADD3 R129, P1, R45, UR12, RZ ;  /* 0x0000000c2d817c10 */ /* 0x000fe2000ff3e0ff */
[----:B------:R-:W-:Y:S01]  /*2780*/  IMAD R72, R72, UR5, RZ ;  /* 0x0000000548487c24 */ /* 0x000fe2000f8e02ff */
[----:B------:R-:W-:Y:S01]  /*2790*/  IADD3.X R106, R106, UR13, RZ, P5, !PT ;  /* 0x0000000d6a6a7c10 */ /* 0x000fe2000affe4ff */
[----:B------:R-:W-:Y:S01]  /*27a0*/  UIADD3 UR5, UR10, 0x1000, URZ ;  /* 0x000010000a057890 */ /* 0x000fe2000fffe03f */
[----:B------:R-:W-:Y:S01]  /*27b0*/  IADD3.X R108, R108, UR13, RZ, P4, !PT ;  /* 0x0000000d6c6c7c10 */ /* 0x000fe2000a7fe4ff */
[-C--:B------:R-:W-:Y:S01]  /*27c0*/  IMAD R90, R90, R140.reuse, RZ ;  /* 0x0000008c5a5a7224 */ /* 0x080fe200078e02ff */
[----:B------:R-:W-:Y:S01]  /*27d0*/  IADD3.X R110, R110, UR13, RZ, P3, !PT ;  /* 0x0000000d6e6e7c10 */ /* 0x000fe20009ffe4ff */
[----:B------:R-:W-:Y:S01]  /*27e0*/  USHF.R.U32.HI UR5, URZ, 0x4, UR5 ;  /* 0x000000043f057899 */ /* 0x000fe20008011605 */
[----:B------:R-:W-:Y:S01]  /*27f0*/  IADD3.X R112, R112, UR13, RZ, P2, !PT ;  /* 0x0000000d70707c10 */ /* 0x000fe200097fe4ff */
[-C--:B------:R-:W-:Y:S01]  /*2800*/  IMAD R89, R89, R140.reuse, RZ ;  /* 0x0000008c59597224 */ /* 0x080fe200078e02ff */
[----:B------:R-:W-:Y:S01]  /*2810*/  SHF.R.S32.HI R116, RZ, 0x1f, R30 ;  /* 0x0000001fff747819 */ /* 0x000fe2000001141e */
[----:B------:R-:W-:Y:S01]  /*2820*/  USGXT.U32 UR6, UR5, 0xe ;  /* 0x0000000e0506789a */ /* 0x000fe20008000000 */
        /* <DEDUP_REMOVED lines=8> */
[----:B------:R-:W-:Y:S01]  /*28b0*/  IADD3 R107, P5, R32, UR12, RZ ;  /* 0x0000000c206b7c10 */ /* 0x000fe2000ffbe0ff */
[-C--:B------:R-:W-:Y:S01]  /*28c0*/  IMAD R85, R85, R140.reuse, RZ ;  /* 0x0000008c55557224 */ /* 0x080fe200078e02ff */
[----:B------:R-:W-:Y:S01]  /*28d0*/  SHF.R.S32.HI R122, RZ, 0x1f, R33 ;  /* 0x0000001fff7a7819 */ /* 0x000fe20000011421 */
[----:B------:R-:W-:Y:S01]  /*28e0*/  IMAD R84, R84, R140, RZ ;  /* 0x0000008c54547224 */ /* 0x000fe200078e02ff */
[----:B------:R-:W-:Y:S02]  /*28f0*/  IADD3 R109, P4, R33, UR12, RZ ;  /* 0x0000000c216d7c10 */ /* 0x000fe4000ff9e0ff */
[----:B------:R-:W-:-:S02]  /*2900*/  CS2R R32, SRZ ;  /* 0x0000000000207805 */ /* 0x000fc4000001ff00 */
[----:B------:R-:W-:Y:S01]  /*2910*/  SHF.R.S32.HI R124, RZ, 0x1f, R34 ;  /* 0x0000001fff7c7819 */ /* 0x000fe20000011422 */
[-C--:B------:R-:W-:Y:S01]  /*2920*/  IMAD R83, R83, R140.reuse, RZ ;  /* 0x0000008c53537224 */ /* 0x080fe200078e02ff */
[----:B------:R-:W-:Y:S01]  /*2930*/  IADD3 R111, P3, R34, UR12, RZ ;  /* 0x0000000c226f7c10 */ /* 0x000fe2000ff7e0ff */
[-C--:B------:R-:W-:Y:S01]  /*2940*/  IMAD R82, R82, R140.reuse, RZ ;  /* 0x0000008c52527224 */ /* 0x080fe200078e02ff */
[----:B------:R-:W-:Y:S01]  /*2950*/  SHF.R.S32.HI R126, RZ, 0x1f, R35 ;  /* 0x0000001fff7e7819 */ /* 0x000fe20000011423 */
[-C--:B------:R-:W-:Y:S01]  /*2960*/  IMAD R81, R81, R140.reuse, RZ ;  /* 0x0000008c51517224 */ /* 0x080fe200078e02ff */
[----:B------:R-:W-:Y:S02]  /*2970*/  IADD3 R113, P2, R35, UR12, RZ ;  /* 0x0000000c23717c10 */ /* 0x000fe4000ff5e0ff */
[----:B------:R-:W-:Y:S02]  /*2980*/  CS2R R34, SRZ ;  /* 0x0000000000227805 */ /* 0x000fe4000001ff00 */
[----:B------:R-:W-:Y:S01]  /*2990*/  IADD3.X R154, R154, UR13, RZ, P1, !PT ;  /* 0x0000000d9a9a7c10 */ /* 0x000fe20008ffe4ff */
[-C--:B------:R-:W-:Y:S01]  /*29a0*/  IMAD R80, R80, R140.reuse, RZ ;  /* 0x0000008c50507224 */ /* 0x080fe200078e02ff */
[----:B------:R-:W-:Y:S01]  /*29b0*/  SHF.R.S32.HI R168, RZ, 0x1f, R52 ;  /* 0x0000001fffa87819 */ /* 0x000fe20000011434 */
[-C--:B------:R-:W-:Y:S01]  /*29c0*/  IMAD R79, R79, R140.reuse, RZ ;  /* 0x0000008c4f4f7224 */ /* 0x080fe200078e02ff */
[----:B------:R-:W-:Y:S01]  /*29d0*/  IADD3 R155, P1, R52, UR12, RZ ;  /* 0x0000000c349b7c10 */ /* 0x000fe2000ff3e0ff */
[-C--:B------:R-:W-:Y:S01]  /*29e0*/  IMAD R78, R78, R140.reuse, RZ ;  /* 0x0000008c4e4e7224 */ /* 0x080fe200078e02ff */
[----:B------:R-:W-:Y:S01]  /*29f0*/  IADD3.X R116, R116, UR13, RZ, P0, !PT ;  /* 0x0000000d74747c10 */ /* 0x000fe200087fe4ff */
        /* <DEDUP_REMOVED lines=8> */
[----:B------:R-:W-:Y:S01]  /*2a80*/  IMAD R73, R73, R140, RZ ;  /* 0x0000008c49497224 */ /* 0x000fe200078e02ff */
[----:B------:R-:W-:Y:S01]  /*2a90*/  IADD3.X R126, R126, UR13, RZ, P2, !PT ;  /* 0x0000000d7e7e7c10 */ /* 0x000fe200097fe4ff */
[----:B------:R-:W-:Y:S01]  /*2aa0*/  UMOV UR5, URZ ;  /* 0x0000003f00057c82 */ /* 0x000fe20008000000 */
[----:B------:R-:W-:-:S02]  /*2ab0*/  SHF.R.S32.HI R130, RZ, 0x1f, R37 ;  /* 0x0000001fff827819 */ /* 0x000fc40000011425 */
[----:B------:R-:W-:Y:S02]  /*2ac0*/  IADD3 R117, P0, R37, UR12, RZ ;  /* 0x0000000c25757c10 */ /* 0x000fe4000ff1e0ff */
[----:B------:R-:W-:Y:S02]  /*2ad0*/  CS2R R36, SRZ ;  /* 0x0000000000247805 */ /* 0x000fe4000001ff00 */
[----:B------:R-:W-:Y:S02]  /*2ae0*/  SHF.R.S32.HI R132, RZ, 0x1f, R40 ;  /* 0x0000001fff847819 */ /* 0x000fe40000011428 */
[----:B------:R-:W-:Y:S02]  /*2af0*/  IADD3 R119, P6, R40, UR12, RZ ;  /* 0x0000000c28777c10 */ /* 0x000fe4000ffde0ff */
[----:B------:R-:W-:Y:S02]  /*2b00*/  SHF.R.S32.HI R134, RZ, 0x1f, R41 ;  /* 0x0000001fff867819 */ /* 0x000fe40000011429 */
[----:B------:R-:W-:-:S02]  /*2b10*/  IADD3 R121, P5, R41, UR12, RZ ;  /* 0x0000000c29797c10 */ /* 0x000fc4000ffbe0ff */
[----:B------:R-:W-:Y:S02]  /*2b20*/  CS2R R40, SRZ ;  /* 0x0000000000287805 */ /* 0x000fe4000001ff00 */
[----:B------:R-:W-:Y:S02]  /*2b30*/  SHF.R.S32.HI R136, RZ, 0x1f, R42 ;  /* 0x0000001fff887819 */ /* 0x000fe4000001142a */
[----:B------:R-:W-:Y:S02]  /*2b40*/  IADD3 R123, P4, R42, UR12, RZ ;  /* 0x0000000c2a7b7c10 */ /* 0x000fe4000ff9e0ff */
[----:B------:R-:W-:Y:S02]  /*2b50*/  SHF.R.S32.HI R138, RZ, 0x1f, R43 ;  /* 0x0000001fff8a7819 */ /* 0x000fe4000001142b */
[----:B------:R-:W-:Y:S02]  /*2b60*/  IADD3 R125, P3, R43, UR12, RZ ;  /* 0x0000000c2b7d7c10 */ /* 0x000fe4000ff7e0ff */
[----:B------:R-:W-:-:S02]  /*2b70*/  CS2R R42, SRZ ;  /* 0x00000000002a7805 */ /* 0x000fc4000001ff00 */
[----:B------:R-:W-:Y:S02]  /*2b80*/  SHF.R.S32.HI R152, RZ, 0x1f, R44 ;  /* 0x0000001fff987819 */ /* 0x000fe4000001142c */
[----:B------:R-:W-:Y:S02]  /*2b90*/  IADD3 R127, P2, R44, UR12, RZ ;  /* 0x0000000c2c7f7c10 */ /* 0x000fe4000ff5e0ff */
[----:B------:R-:W-:Y:S02]  /*2ba0*/  CS2R R44, SRZ ;  /* 0x00000000002c7805 */ /* 0x000fe4000001ff00 */
[----:B------:R-:W-:Y:S02]  /*2bb0*/  IADD3.X R168, R168, UR13, RZ, P1, !PT ;  /* 0x0000000da8a87c10 */ /* 0x000fe40008ffe4ff */
[----:B------:R-:W-:Y:S01]  /*2bc0*/  IADD3 R170, P1, R72, UR8, RZ ;  /* 0x0000000848aa7c10 */ /* 0x000fe2000ff3e0ff */
[----:B------:R-:W-:Y:S01]  /*2bd0*/  UMOV UR8, 0xfffffffe ;  /* 0xfffffffe00087882 */ /* 0x000fe20000000000 */
[----:B------:R-:W-:-:S02]  /*2be0*/  IADD3.X R130, R130, UR13, RZ, P0, !PT ;  /* 0x0000000d82827c10 */ /* 0x000fc400087fe4ff */
[----:B------:R-:W-:Y:S02]  /*2bf0*/  IADD3.X R132, R132, UR13, RZ, P6, !PT ;  /* 0x0000000d84847c10 */ /* 0x000fe4000b7fe4ff */
[----:B------:R-:W-:Y:S02]  /*2c00*/  IADD3.X R134, R134, UR13, RZ, P5, !PT ;  /* 0x0000000d86867c10 */ /* 0x000fe4000affe4ff */
[----:B------:R-:W-:Y:S02]  /*2c10*/  IADD3.X R136, R136, UR13, RZ, P4, !PT ;  /* 0x0000000d88887c10 */ /* 0x000fe4000a7fe4ff */
[----:B------:R-:W-:Y:S02]  /*2c20*/  IADD3.X R138, R138, UR13, RZ, P3, !PT ;  /* 0x0000000d8a8a7c10 */ /* 0x000fe40009ffe4ff */
[----:B------:R-:W-:Y:S02]  /*2c30*/  IADD3.X R152, R152, UR13, RZ, P2, !PT ;  /* 0x0000000d98987c10 */ /* 0x000fe400097fe4ff */
[----:B------:R-:W-:-:S02]  /*2c40*/  SHF.R.S32.HI R156, RZ, 0x1f, R46 ;  /* 0x0000001fff9c7819 */ /* 0x000fc4000001142e */
[----:B------:R-:W-:Y:S02]  /*2c50*/  IADD3 R131, P0, R46, UR12, RZ ;  /* 0x0000000c2e837c10 */ /* 0x000fe4000ff1e0ff */
[----:B------:R-:W-:Y:S02]  /*2c60*/  SHF.R.S32.HI R158, RZ, 0x1f, R47 ;  /* 0x0000001fff9e7819 */ /* 0x000fe4000001142f */
[----:B------:R-:W-:Y:S02]  /*2c70*/  IADD3 R133, P6, R47, UR12, RZ ;  /* 0x0000000c2f857c10 */ /* 0x000fe4000ffde0ff */
[----:B------:R-:W-:Y:S02]  /*2c80*/  CS2R R46, SRZ ;  /* 0x00000000002e7805 */ /* 0x000fe4000001ff00 */
[----:B------:R-:W-:Y:S02]  /*2c90*/  SHF.R.S32.HI R160, RZ, 0x1f, R48 ;  /* 0x0000001fffa07819 */ /* 0x000fe40000011430 */
[----:B------:R-:W-:-:S02]  /*2ca0*/  IADD3 R135, P5, R48, UR12, RZ ;  /* 0x0000000c30877c10 */ /* 0x000fc4000ffbe0ff */
[----:B------:R-:W-:Y:S02]  /*2cb0*/  SHF.R.S32.HI R162, RZ, 0x1f, R49 ;  /* 0x0000001fffa27819 */ /* 0x000fe40000011431 */
[----:B------:R-:W-:Y:S02]  /*2cc0*/  IADD3 R137, P4, R49, UR12, RZ ;  /* 0x0000000c31897c10 */ /* 0x000fe4000ff9e0ff */
[----:B------:R-:W-:Y:S02]  /*2cd0*/  CS2R R48, SRZ ;  /* 0x0000000000307805 */ /* 0x000fe4000001ff00 */
[----:B------:R-:W-:Y:S02]  /*2ce0*/  SHF.R.S32.HI R164, RZ, 0x1f, R50 ;  /* 0x0000001fffa47819 */ /* 0x000fe40000011432 */
[----:B------:R-:W-:Y:S02]  /*2cf0*/  IADD3 R139, P3, R50, UR12, RZ ;  /* 0x0000000c328b7c10 */ /* 0x000fe4000ff7e0ff */
[----:B------:R-:W-:-:S02]  /*2d00*/  SHF.R.S32.HI R166, RZ, 0x1f, R51 ;  /* 0x0000001fffa67819 */ /* 0x000fc40000011433 */
[----:B------:R-:W-:Y:S02]  /*2d10*/  IADD3 R153, P2, R51, UR12, RZ ;  /* 0x0000000c33997c10 */ /* 0x000fe4000ff5e0ff */
[----:B------:R-:W-:Y:S02]  /*2d20*/  CS2R R50, SRZ ;  /* 0x0000000000327805 */ /* 0x000fe4000001ff00 */
[----:B------:R-:W-:Y:S01]  /*2d30*/  LEA.HI.X.SX32 R176, R72, UR9, 0x1, P1 ;  /* 0x0000000948b07c11 */ /* 0x000fe200088f0eff */
[----:B------:R-:W-:Y:S01]  /*2d40*/  UMOV UR9, 0x7fffffdf ;  /* 0x7fffffdf00097882 */ /* 0x000fe20000000000 */
[C---:B------:R-:W-:Y:S01]  /*2d50*/  LOP3.LUT R72, R71.reuse, 0x4, RZ, 0xfc, !PT ;  /* 0x0000000447487812 */ /* 0x040fe200078efcff */
[----:B------:R-:W-:Y:S01]  /*2d60*/  UIADD3.64 UR14, UR6, -UR8, URZ ;  /* 0x80000008060e7297 */ /* 0x000fe2000fffe03f */
[C---:B------:R-:W-:Y:S01]  /*2d70*/  LOP3.LUT R70, R71.reuse, 0x2, RZ, 0xfc, !PT ;  /* 0x0000000247467812 */ /* 0x040fe200078efcff */
[-C--:B------:R-:W-:Y:S01]  /*2d80*/  IMAD R71, R71, R140.reuse, RZ ;  /* 0x0000008c47477224 */ /* 0x080fe200078e02ff */
[----:B------:R-:W-:Y:S01]  /*2d90*/  IADD3.X R156, R156, UR13, RZ, P0, !PT ;  /* 0x0000000d9c9c7c10 */ /* 0x000fe200087fe4ff */
[-C--:B------:R-:W-:Y:S01]  /*2da0*/  IMAD R72, R72, R140.reuse, RZ ;  /* 0x0000008c48487224 */ /* 0x080fe200078e02ff */
[----:B------:R-:W-:Y:S01]  /*2db0*/  IADD3.X R158, R158, UR13, RZ, P6, !PT ;  /* 0x0000000d9e9e7c10 */ /* 0x000fe2000b7fe4ff */
[----:B------:R-:W-:Y:S01]  /*2dc0*/  IMAD R70, R70, R140, RZ ;  /* 0x0000008c46467224 */ /* 0x000fe200078e02ff */
[----:B------:R-:W-:-:S02]  /*2dd0*/  IADD3.X R160, R160, UR13, RZ, P5, !PT ;  /* 0x0000000da0a07c10 */ /* 0x000fc4000affe4ff */
[----:B------:R-:W-:Y:S02]  /*2de0*/  SHF.R.S32.HI R173, RZ, 0x1f, R163 ;  /* 0x0000001fffad7819 */ /* 0x000fe400000114a3 */
[----:B------:R-:W-:Y:S02]  /*2df0*/  IADD3.X R162, R162, UR13, RZ, P4, !PT ;  /* 0x0000000da2a27c10 */ /* 0x000fe4000a7fe4ff */
[----:B------:R-:W-:Y:S02]  /*2e00*/  IADD3.X R164, R164, UR13, RZ, P3, !PT ;  /* 0x0000000da4a47c10 */ /* 0x000fe40009ffe4ff */
[----:B------:R-:W-:Y:S02]  /*2e10*/  IADD3.X R166, R166, UR13, RZ, P2, !PT ;  /* 0x0000000da6a67c10 */ /* 0x000fe400097fe4ff */
        /* <DEDUP_REMOVED lines=8> */
[----:B------:R-:W-:Y:S02]  /*2ea0*/  IADD3 R163, P4, R163, UR12, RZ ;  /* 0x0000000ca3a37c10 */ /* 0x000fe4000ff9e0ff */
[----:B------:R-:W-:Y:S02]  /*2eb0*/  SHF.R.S32.HI R174, RZ, 0x1f, R69 ;  /* 0x0000001fffae7819 */ /* 0x000fe40000011445 */
[----:B------:R-:W-:Y:S01]  /*2ec0*/  IADD3 R165, P3, R69, UR12, RZ ;  /* 0x0000000c45a57c10 */ /* 0x000fe2000ff7e0ff */
[----:B------:R-:W-:Y:S01]  /*2ed0*/  IMAD.SHL.U32 R69, R140, 0x40, RZ ;  /* 0x000000408c457824 */ /* 0x000fe200078e00ff */
[----:B------:R-:W-:Y:S02]  /*2ee0*/  SHF.R.S32.HI R175, RZ, 0x1f, R24 ;  /* 0x0000001fffaf7819 */ /* 0x000fe40000011418 */
[----:B------:R-:W-:Y:S02]  /*2ef0*/  IADD3 R167, P2, R24, UR12, RZ ;  /* 0x0000000c18a77c10 */ /* 0x000fe4000ff5e0ff */
[----:B------:R-:W-:-:S02]  /*2f00*/  CS2R R24, SRZ ;  /* 0x0000000000187805 */ /* 0x000fc4000001ff00 */
[----:B------:R-:W-:Y:S02]  /*2f10*/  SHF.R.S32.HI R177, RZ, 0x6, R177 ;  /* 0x00000006ffb17819 */ /* 0x000fe400000114b1 */
[----:B------:R-:W-:Y:S02]  /*2f20*/  IADD3.X R169, R169, UR13, RZ, P0, !PT ;  /* 0x0000000da9a97c10 */ /* 0x000fe400087fe4ff */
[----:B------:R-:W-:Y:S02]  /*2f30*/  IADD3.X R171, R171, UR13, RZ, P6, !PT ;  /* 0x0000000dabab7c10 */ /* 0x000fe4000b7fe4ff */
[----:B------:R-:W-:Y:S02]  /*2f40*/  IADD3.X R172, R172, UR13, RZ, P5, !PT ;  /* 0x0000000dacac7c10 */ /* 0x000fe4000affe4ff */
[----:B------:R-:W-:Y:S02]  /*2f50*/  IADD3.X R173, R173, UR13, RZ, P4, !PT ;  /* 0x0000000dadad7c10 */ /* 0x000fe4000a7fe4ff */
[----:B------:R-:W-:-:S02]  /*2f60*/  IADD3.X R174, R174, UR13, RZ, P3, !PT ;  /* 0x0000000daeae7c10 */ /* 0x000fc40009ffe4ff */
[----:B------:R-:W-:Y:S01]  /*2f70*/  IADD3.X R175, R175, UR13, RZ, P2, !PT ;  /* 0x0000000dafaf7c10 */ /* 0x000fe200097fe4ff */
[----:B------:R-:W-:-:S12]  /*2f80*/  UIADD3.64 UR12, UR4, -UR8, URZ ;  /* 0x80000008040c7297 */ /* 0x000fd8000fffe03f */
.L_x_2:
[----:B------:R-:W0:Y:S01]  /*2f90*/  S2R R231, SR_TID.X ;  /* 0x0000000000e77919 */ /* 0x000e220000002100 */
[C---:B------:R-:W-:Y:S02]  /*2fa0*/  IADD3 R146, P0, R98.reuse, R170, RZ ;  /* 0x000000aa62927210 */ /* 0x040fe40007f1e0ff */
[----:B------:R-:W-:Y:S02]  /*2fb0*/  PRMT R216, RZ, 0x7610, R216 ;  /* 0x00007610ffd87816 */ /* 0x000fe400000000d8 */
[----:B------:R-:W-:Y:S02]  /*2fc0*/  LEA.HI.X.SX32 R147, R98, R176, 0x1, P0 ;  /* 0x000000b062937211 */ /* 0x000fe400000f0eff */
[----:B------:R-:W-:Y:S02]  /*2fd0*/  PRMT R224, RZ, 0x7610, R224 ;  /* 0x00007610ffe07816 */ /* 0x000fe400000000e0 */
[----:B------:R-:W-:Y:S02]  /*2fe0*/  PRMT R207, RZ, 0x7610, R207 ;  /* 0x00007610ffcf7816 */ /* 0x000fe400000000cf */
[----:B0-----:R-:W-:-:S02]  /*2ff0*/  LEA.HI R140, R231, 0xe, RZ, 0x1a ;  /* 0x0000000ee78c7811 */ /* 0x001fc400078fd0ff */
[C---:B------:R-:W-:Y:S02]  /*3000*/  LEA.HI R141, R231.reuse, 0x1e, RZ, 0x1a ;  /* 0x0000001ee78d7811 */ /* 0x040fe400078fd0ff */
[----:B------:R-:W-:Y:S02]  /*3010*/  ISETP.GE.AND P5, PT, R140, UR11, PT ;  /* 0x0000000b8c007c0c */ /* 0x000fe4000bfa6270 */
[----:B------:R-:W-:Y:S02]  /*3020*/  LEA.HI R140, R231, 0x3e, RZ, 0x1a ;  /* 0x0000003ee78c7811 */ /* 0x000fe400078fd0ff */
[----:B------:R-:W-:Y:S02]  /*3030*/  ISETP.GE.AND P3, PT, R141, UR11, PT ;  /* 0x0000000b8d007c0c */ /* 0x000fe4000bf66270 */
[----:B------:R-:W-:Y:S02]  /*3040*/  LEA.HI R142, R231, 0x2e, RZ, 0x1a ;  /* 0x0000002ee78e7811 */ /* 0x000fe400078fd0ff */
[----:B------:R-:W-:-:S02]  /*3050*/  ISETP.GE.AND P2, PT, R140, UR11, PT ;  /* 0x0000000b8c007c0c */ /* 0x000fc4000bf46270 */
[----:B------:R-:W-:Y:S02]  /*3060*/  LOP3.LUT R141, R231, 0x3f, RZ, 0xc0, !PT ;  /* 0x0000003fe78d7812 */ /* 0x000fe400078ec0ff */
[----:B------:R-:W-:Y:S01]  /*3070*/  IADD3 R140, P4, R99, R170, RZ ;  /* 0x000000aa638c7210 */ /* 0x000fe20007f9e0ff */
[----:B------:R0:W2:Y:S01]  /*3080*/  @!P5 LDG.E.U8 R224, desc[UR16][R146.64] ;  /* 0x0000001092e0d981 */ /* 0x0000a2000c1e1100 */
[----:B------:R-:W-:Y:S02]  /*3090*/  ISETP.GE.AND P1, PT, R142, UR11, PT ;  /* 0x0000000b8e007c0c */ /* 0x000fe4000bf26270 */
[----:B------:R-:W-:Y:S02]  /*30a0*/  ISETP.GE.AND P0, PT, R141, UR11, PT ;  /* 0x0000000b8d007c0c */ /* 0x000fe4000bf06270 */
[----:B------:R-:W-:Y:S02]  /*30b0*/  LEA.HI.X.SX32 R141, R99, R176, 0x1, P4 ;  /* 0x000000b0638d7211 */ /* 0x000fe400020f0eff */
[----:B------:R-:W-:-:S02]  /*30c0*/  SHF.R.U32.HI R230, RZ, 0x6, R231 ;  /* 0x00000006ffe67819 */ /* 0x000fc400000116e7 */
[-C--:B------:R-:W-:Y:S01]  /*30d0*/  IADD3 R144, P4, R181, R170.reuse, RZ ;  /* 0x000000aab5907210 */ /* 0x080fe20007f9e0ff */
[----:B------:R1:W3:Y:S01]  /*30e0*/  @!P3 LDG.E.U8 R216, desc[UR16][R140.64] ;  /* 0x000000108cd8b981 */ /* 0x0002e2000c1e1100 */
[----:B------:R-:W-:Y:S02]  /*30f0*/  SGXT.U32 R230, R230, 0x1 ;  /* 0x00000001e6e6781a */ /* 0x000fe40000000000 */
[----:B------:R-:W-:Y:S02]  /*3100*/  IADD3 R142, P3, R179, R170, RZ ;  /* 0x000000aab38e7210 */ /* 0x000fe40007f7e0ff */
[-C--:B------:R-:W-:Y:S02]  /*3110*/  LEA.HI.X.SX32 R145, R181, R176.reuse, 0x1, P4 ;  /* 0x000000b0b5917211 */ /* 0x080fe400020f0eff */
[----:B------:R-:W-:Y:S02]  /*3120*/  PRMT R194, RZ, 0x7610, R194 ;  /* 0x00007610ffc27816 */ /* 0x000fe400000000c2 */
[----:B0-----:R-:W-:Y:S01]  /*3130*/  LOP3.LUT R146, R230, 0x2, RZ, 0xfc, !PT ;  /* 0x00000002e6927812 */ /* 0x001fe200078efcff */
[----:B------:R0:W4:Y:S01]  /*3140*/  @!P1 LDG.E.U8 R207, desc[UR16][R144.64] ;  /* 0x0000001090cf9981 */ /* 0x000122000c1e1100 */
[----:B------:R-:W-:-:S02]  /*3150*/  LEA.HI.X.SX32 R143, R179, R176, 0x1, P3 ;  /* 0x000000b0b38f7211 */ /* 0x000fc400018f0eff */
[C---:B------:R-:W-:Y:S02]  /*3160*/  ISETP.GE.AND P4, PT, R230.reuse, UR11, PT ;  /* 0x0000000be6007c0c */ /* 0x040fe4000bf86270 */
[----:B-1----:R-:W-:Y:S01]  /*3170*/  LOP3.LUT R140, R230, 0x4, RZ, 0xfc, !PT ;  /* 0x00000004e68c7812 */ /* 0x002fe200078efcff */
[----:B------:R1:W5:Y:S01]  /*3180*/  @!P2 LDG.E.U8 R194, desc[UR16][R142.64] ;  /* 0x000000108ec2a981 */ /* 0x000362000c1e1100 */
[----:B------:R-:W-:Y:S02]  /*3190*/  ISETP.GE.AND P1, PT, R146, UR11, PT ;  /* 0x0000000b92007c0c */ /* 0x000fe4000bf26270 */
[----:B------:R-:W-:Y:S02]  /*31a0*/  IADD3 R146, P5, R71, R170, RZ ;  /* 0x000000aa47927210 */ /* 0x000fe40007fbe0ff */
[----:B------:R-:W-:Y:S02]  /*31b0*/  ISETP.GE.AND P2, PT, R140, UR11, PT ;  /* 0x0000000b8c007c0c */ /* 0x000fe4000bf46270 */
[----:B------:R-:W-:-:S02]  /*31c0*/  LOP3.LUT R141, R230, 0x6, RZ, 0xfc, !PT ;  /* 0x00000006e68d7812 */ /* 0x000fc400078efcff */
[----:B------:R-:W-:Y:S02]  /*31d0*/  IADD3 R140, P3, R70, R170, RZ ;  /* 0x000000aa468c7210 */ /* 0x000fe40007f7e0ff */
[----:B------:R-:W-:Y:S02]  /*31e0*/  PRMT R211, RZ, 0x7610, R211 ;  /* 0x00007610ffd37816 */ /* 0x000fe400000000d3 */
[----:B------:R-:W-:Y:S02]  /*31f0*/  LEA.HI.X.SX32 R147, R71, R176, 0x1, P5 ;  /* 0x000000b047937211 */ /* 0x000fe400028f0eff */
[----:B0-----:R-:W-:Y:S02]  /*3200*/  LOP3.LUT R144, R230, 0x8, RZ, 0xfc, !PT ;  /* 0x00000008e6907812 */ /* 0x001fe400078efcff */
[----:B------:R-:W-:Y:S01]  /*3210*/  ISETP.GE.AND P5, PT, R141, UR11, PT ;  /* 0x0000000b8d007c0c */ /* 0x000fe2000bfa6270 */
[----:B------:R0:W2:Y:S01]  /*3220*/  @!P4 LDG.E.U8 R211, desc[UR16][R146.64] ;  /* 0x0000001092d3c981 */ /* 0x0000a2000c1e1100 */
[----:B------:R-:W-:-:S02]  /*3230*/  PRMT R229, RZ, 0x7610, R229 ;  /* 0x00007610ffe57816 */ /* 0x000fc400000000e5 */
[----:B------:R-:W-:Y:S02]  /*3240*/  LEA.HI.X.SX32 R141, R70, R176, 0x1, P3 ;  /* 0x000000b0468d7211 */ /* 0x000fe400018f0eff */
[----:B------:R-:W-:Y:S02]  /*3250*/  ISETP.GE.AND P3, PT, R144, UR11, PT ;  /* 0x0000000b90007c0c */ /* 0x000fe4000bf66270 */
[-C--:B------:R-:W-:Y:S01]  /*3260*/  IADD3 R144, P4, R72, R170.reuse, RZ ;  /* 0x000000aa48907210 */ /* 0x080fe20007f9e0ff */
[----:B------:R0:W3:Y:S01]  /*3270*/  @!P1 LDG.E.U8 R229, desc[UR16][R140.64] ;  /* 0x000000108ce59981 */ /* 0x0000e2000c1e1100 */
[----:B-1----:R-:W-:Y:S02]  /*3280*/  LOP3.LUT R143, R230, 0xa, RZ, 0xfc, !PT ;  /* 0x0000000ae68f7812 */ /* 0x002fe400078efcff */
[----:B------:R-:W-:Y:S02]  /*3290*/  IADD3 R142, P1, R73, R170, RZ ;  /* 0x000000aa498e7210 */ /* 0x000fe40007f3e0ff */
[----:B------:R-:W-:-:S02]  /*32a0*/  PRMT R228, RZ, 0x7610, R228 ;  /* 0x00007610ffe47816 */ /* 0x000fc400000000e4 */
[-C--:B------:R-:W-:Y:S02]  /*32b0*/  LEA.HI.X.SX32 R145, R72, R176.reuse, 0x1, P4 ;  /* 0x000000b048917211 */ /* 0x080fe400020f0eff */
[----:B------:R-:W-:Y:S02]  /*32c0*/  ISETP.GE.AND P4, PT, R143, UR11, PT ;  /* 0x0000000b8f007c0c */ /* 0x000fe4000bf86270 */
[----:B------:R-:W-:Y:S01]  /*32d0*/  PRMT R227, RZ, 0x7610, R227 ;  /* 0x00007610ffe37816 */ /* 0x000fe200000000e3 */
[----:B------:R1:W4:Y:S01]  /*32e0*/  @!P2 LDG.E.U8 R228, desc[UR16][R144.64] ;  /* 0x0000001090e4a981 */ /* 0x000322000c1e1100 */
[----:B------:R-:W-:Y:S02]  /*32f0*/  LEA.HI.X.SX32 R143, R73, R176, 0x1, P1 ;  /* 0x000000b0498f7211 */ /* 0x000fe400008f0eff */
[----:B0-----:R-:W-:Y:S02]  /*3300*/  IADD3 R146, P6, R74, R170, RZ ;  /* 0x000000aa4a927210 */ /* 0x001fe40007fde0ff */
[C---:B------:R-:W-:Y:S01]  /*3310*/  LOP3.LUT R148, R230.reuse, 0xc, RZ, 0xfc, !PT ;  /* 0x0000000ce6947812 */ /* 0x040fe200078efcff */
[----:B------:R0:W5:Y:S01]  /*3320*/  @!P5 LDG.E.U8 R227, desc[UR16][R142.64] ;  /* 0x000000108ee3d981 */ /* 0x000162000c1e1100 */
[----:B------:R-:W-:-:S02]  /*3330*/  LOP3.LUT R141, R230, 0x10, RZ, 0xfc, !PT ;  /* 0x00000010e68d7812 */ /* 0x000fc400078efcff */
[----:B------:R-:W-:Y:S02]  /*3340*/  IADD3 R140, P2, R75, R170, RZ ;  /* 0x000000aa4b8c7210 */ /* 0x000fe40007f5e0ff */
[----:B------:R-:W-:Y:S02]  /*3350*/  PRMT R217, RZ, 0x7610, R217 ;  /* 0x00007610ffd97816 */ /* 0x000fe400000000d9 */
[----:B------:R-:W-:Y:S02]  /*3360*/  LEA.HI.X.SX32 R147, R74, R176, 0x1, P6 ;  /* 0x000000b04a937211 */ /* 0x000fe400030f0eff */
[----:B------:R-:W-:Y:S02]  /*3370*/  ISETP.GE.AND P1, PT, R148, UR11, PT ;  /* 0x0000000b94007c0c */ /* 0x000fe4000bf26270 */
[----:B------:R-:W-:Y:S01]  /*3380*/  ISETP.GE.AND P5, PT, R141, UR11, PT ;  /* 0x0000000b8d007c0c */ /* 0x000fe2000bfa6270 */
[----:B------:R0:W5:Y:S01]  /*3390*/  @!P3 LDG.E.U8 R217, desc[UR16][R146.64] ;  /* 0x0000001092d9b981 */ /* 0x000162000c1e1100 */
[----:B------:R-:W-:-:S02]  /*33a0*/  PRMT R226, RZ, 0x7610, R226 ;  /* 0x00007610ffe27816 */ /* 0x000fc400000000e2 */
[----:B------:R-:W-:Y:S02]  /*33b0*/  LEA.HI.X.SX32 R141, R75, R176, 0x1, P2 ;  /* 0x000000b04b8d7211 */ /* 0x000fe400010f0eff */
[----:B------:R-:W-:Y:S02]  /*33c0*/  LOP3.LUT R148, R230, 0x12, RZ, 0xfc, !PT ;  /* 0x00000012e6947812 */ /* 0x000fe400078efcff */
[-C--:B-1----:R-:W-:Y:S01]  /*33d0*/  IADD3 R144, P3, R76, R170.reuse, RZ ;  /* 0x000000aa4c907210 */ /* 0x082fe20007f7e0ff */
[----:B------:R1:W5:Y:S01]  /*33e0*/  @!P4 LDG.E.U8 R226, desc[UR16][R140.64] ;  /* 0x000000108ce2c981 */ /* 0x000362000c1e1100 */
[----:B0-----:R-:W-:Y:S02]  /*33f0*/  LOP3.LUT R143, R230, 0x14, RZ, 0xfc, !PT ;  /* 0x00000014e68f7812 */ /* 0x001fe400078efcff */
[----:B------:R-:W-:Y:S02]  /*3400*/  ISETP.GE.AND P2, PT, R148, UR11, PT ;  /* 0x0000000b94007c0c */ /* 0x000fe4000bf46270 */
[----:B------:R-:W-:-:S02]  /*3410*/  IADD3 R142, P4, R77, R170, RZ ;  /* 0x000000aa4d8e7210 */ /* 0x000fc40007f9e0ff */
[----:B------:R-:W-:Y:S02]  /*3420*/  PRMT R225, RZ, 0x7610, R225 ;  /* 0x00007610ffe17816 */ /* 0x000fe400000000e1 */
[-C--:B------:R-:W-:Y:S02]  /*3430*/  LEA.HI.X.SX32 R145, R76, R176.reuse, 0x1, P3 ;  /* 0x000000b04c917211 */ /* 0x080fe400018f0eff */
[----:B------:R-:W-:Y:S02]  /*3440*/  ISETP.GE.AND P3, PT, R143, UR11, PT ;  /* 0x0000000b8f007c0c */ /* 0x000fe4000bf66270 */
[----:B------:R-:W-:Y:S01]  /*3450*/  PRMT R223, RZ, 0x7610, R223 ;  /* 0x00007610ffdf7816 */ /* 0x000fe200000000df */
[----:B------:R0:W5:Y:S01]  /*3460*/  @!P1 LDG.E.U8 R225, desc[UR16][R144.64] ;  /* 0x0000001090e19981 */ /* 0x000162000c1e1100 */
[----:B------:R-:W-:Y:S02]  /*3470*/  LEA.HI.X.SX32 R143, R77, R176, 0x1, P4 ;  /* 0x000000b04d8f7211 */ /* 0x000fe400020f0eff */
[----:B------:R-:W-:-:S02]  /*3480*/  IADD3 R146, P6, R78, R170, RZ ;  /* 0x000000aa4e927210 */ /* 0x000fc40007fde0ff */
[C---:B------:R-:W-:Y:S01]  /*3490*/  LOP3.LUT R148, R230.reuse, 0x16, RZ, 0xfc, !PT ;  /* 0x00000016e6947812 */ /* 0x040fe200078efcff */
[----:B------:R0:W5:Y:S01]  /*34a0*/  @!P5 LDG.E.U8 R223, desc[UR16][R142.64] ;  /* 0x000000108edfd981 */ /* 0x000162000c1e1100 */
[----:B-1----:R-:W-:Y:S02]  /*34b0*/  LOP3.LUT R141, R230, 0x18, RZ, 0xfc, !PT ;  /* 0x00000018e68d7812 */ /* 0x002fe400078efcff */
[----:B------:R-:W-:Y:S02]  /*34c0*/  IADD3 R140, P1, R79, R170, RZ ;  /* 0x000000aa4f8c7210 */ /* 0x000fe40007f3e0ff */
[----:B------:R-:W-:Y:S02]  /*34d0*/  PRMT R222, RZ, 0x7610, R222 ;  /* 0x00007610ffde7816 */ /* 0x000fe400000000de */
[----:B------:R-:W-:Y:S02]  /*34e0*/  LEA.HI.X.SX32 R147, R78, R176, 0x1, P6 ;  /* 0x000000b04e937211 */ /* 0x000fe400030f0eff */
[----:B------:R-:W-:-:S02]  /*34f0*/  ISETP.GE.AND P4, PT, R148, UR11, PT ;  /* 0x0000000b94007c0c */ /* 0x000fc4000bf86270 */
[----:B------:R-:W-:Y:S01]  /*3500*/  ISETP.GE.AND P5, PT, R141, UR11, PT ;  /* 0x0000000b8d007c0c */ /* 0x000fe2000bfa6270 */
[----:B------:R1:W5:Y:S01]  /*3510*/  @!P2 LDG.E.U8 R222, desc[UR16][R146.64] ;  /* 0x0000001092dea981 */ /* 0x000362000c1e1100 */
[----:B------:R-:W-:Y:S02]  /*3520*/  PRMT R221, RZ, 0x7610, R221 ;  /* 0x00007610ffdd7816 */ /* 0x000fe400000000dd */
        /* <DEDUP_REMOVED lines=13> */
[-C--:B-1----:R-:W-:Y:S02]  /*3600*/  IADD3 R146, P4, R82, R170.reuse, RZ ;  /* 0x000000aa52927210 */ /* 0x082fe40007f9e0ff */
[C---:B------:R-:W-:Y:S01]  /*3610*/  LOP3.LUT R148, R230.reuse, 0x20, RZ, 0xfc, !PT ;  /* 0x00000020e6947812 */ /* 0x040fe200078efcff */
[----:B------:R1:W5:Y:S01]  /*3620*/  @!P5 LDG.E.U8 R208, desc[UR16][R142.64] ;  /* 0x000000108ed0d981 */ /* 0x000362000c1e1100 */
[----:B0-----:R-:W-:Y:S02]  /*3630*/  LOP3.LUT R141, R230, 0x22, RZ, 0xfc, !PT ;  /* 0x00000022e68d7812 */ /* 0x001fe400078efcff */
[----:B------:R-:W-:Y:S02]  /*3640*/  IADD3 R140, P5, R83, R170, RZ ;  /* 0x000000aa538c7210 */ /* 0x000fe40007fbe0ff */
[----:B------:R-:W-:-:S02]  /*3650*/  PRMT R219, RZ, 0x7610, R219 ;  /* 0x00007610ffdb7816 */ /* 0x000fc400000000db */
[-C--:B------:R-:W-:Y:S02]  /*3660*/  LEA.HI.X.SX32 R147, R82, R176.reuse, 0x1, P4 ;  /* 0x000000b052937211 */ /* 0x080fe400020f0eff */
[----:B------:R-:W-:Y:S02]  /*3670*/  ISETP.GE.AND P3, PT, R148, UR11, PT ;  /* 0x0000000b94007c0c */ /* 0x000fe4000bf66270 */
[----:B------:R-:W-:Y:S01]  /*3680*/  ISETP.GE.AND P4, PT, R141, UR11, PT ;  /* 0x0000000b8d007c0c */ /* 0x000fe2000bf86270 */
[----:B------:R0:W5:Y:S01]  /*3690*/  @!P1 LDG.E.U8 R219, desc[UR16][R146.64] ;  /* 0x0000001092db9981 */ /* 0x000162000c1e1100 */
[----:B------:R-:W-:Y:S02]  /*36a0*/  PRMT R218, RZ, 0x7610, R218 ;  /* 0x00007610ffda7816 */ /* 0x000fe400000000da */
        /* <DEDUP_REMOVED lines=13> */
[----:B------:R-:W-:Y:S02]  /*3780*/  LOP3.LUT R148, R230, 0x28, RZ, 0xfc, !PT ;  /* 0x00000028e6947812 */ /* 0x000fe400078efcff */
[----:B0-----:R-:W-:Y:S01]  /*3790*/  IADD3 R146, P3, R86, R170, RZ ;  /* 0x000000aa56927210 */ /* 0x001fe20007f7e0ff */
[----:B------:R0:W5:Y:S01]  /*37a0*/  @!P4 LDG.E.U8 R214, desc[UR16][R142.64] ;  /* 0x000000108ed6c981 */ /* 0x000162000c1e1100 */
[----:B------:R-:W-:-:S02]  /*37b0*/  LOP3.LUT R141, R230, 0x2a, RZ, 0xfc, !PT ;  /* 0x0000002ae68d7812 */ /* 0x000fc400078efcff */
[----:B------:R-:W-:Y:S02]  /*37c0*/  ISETP.GE.AND P2, PT, R148, UR11, PT ;  /* 0x0000000b94007c0c */ /* 0x000fe4000bf46270 */
[----:B------:R-:W-:Y:S02]  /*37d0*/  IADD3 R140, P4, R87, R170, RZ ;  /* 0x000000aa578c7210 */ /* 0x000fe40007f9e0ff */
[----:B------:R-:W-:Y:S02]  /*37e0*/  PRMT R213, RZ, 0x7610, R213 ;  /* 0x00007610ffd57816 */ /* 0x000fe400000000d5 */
[----:B------:R-:W-:Y:S02]  /*37f0*/  LEA.HI.X.SX32 R147, R86, R176, 0x1, P3 ;  /* 0x000000b056937211 */ /* 0x000fe400018f0eff */
[----:B------:R-:W-:Y:S02]  /*3800*/  LOP3.LUT R148, R230, 0x2c, RZ, 0xfc, !PT ;  /* 0x0000002ce6947812 */ /* 0x000fe400078efcff */
[----:B------:R-:W-:Y:S01]  /*3810*/  ISETP.GE.AND P3, PT, R141, UR11, PT ;  /* 0x0000000b8d007c0c */ /* 0x000fe2000bf66270 */
[----:B------:R0:W5:Y:S01]  /*3820*/  @!P5 LDG.E.U8 R213, desc[UR16][R146.64] ;  /* 0x0000001092d5d981 */ /* 0x000162000c1e1100 */
[----:B------:R-:W-:-:S02]  /*3830*/  PRMT R212, RZ, 0x7610, R212 ;  /* 0x00007610ffd47816 */ /* 0x000fc400000000d4 */
[----:B------:R-:W-:Y:S02]  /*3840*/  LEA.HI.X.SX32 R141, R87, R176, 0x1, P4 ;  /* 0x000000b0578d7211 */ /* 0x000fe400020f0eff */
[-C--:B-1----:R-:W-:Y:S02]  /*3850*/  IADD3 R144, P6, R88, R170.reuse, RZ ;  /* 0x000000aa58907210 */ /* 0x082fe40007fde0ff */
[----:B------:R-:W-:Y:S01]  /*3860*/  ISETP.GE.AND P4, PT, R148, UR11, PT ;  /* 0x0000000b94007c0c */ /* 0x000fe2000bf86270 */
[----:B------:R1:W5:Y:S01]  /*3870*/  @!P1 LDG.E.U8 R212, desc[UR16][R140.64] ;  /* 0x000000108cd49981 */ /* 0x000362000c1e1100 */
[----:B0-----:R-:W-:Y:S02]  /*3880*/  LOP3.LUT R143, R230, 0x30, RZ, 0xfc, !PT ;  /* 0x00000030e68f7812 */ /* 0x001fe400078efcff */
[----:B------:R-:W-:Y:S02]  /*3890*/  IADD3 R142, P5, R89, R170, RZ ;  /* 0x000000aa598e7210 */ /* 0x000fe40007fbe0ff */
[----:B------:R-:W-:-:S02]  /*38a0*/  PRMT R196, RZ, 0x7610, R196 ;  /* 0x00007610ffc47816 */ /* 0x000fc400000000c4 */
[----:B------:R-:W-:Y:S02]  /*38b0*/  LEA.HI.X.SX32 R145, R88, R176, 0x1, P6 ;  /* 0x000000b058917211 */ /* 0x000fe400030f0eff */
[----:B------:R-:W-:Y:S02]  /*38c0*/  ISETP.GE.AND P1, PT, R143, UR11, PT ;  /* 0x0000000b8f007c0c */ /* 0x000fe4000bf26270 */
[----:B------:R-:W-:Y:S01]  /*38d0*/  PRMT R210, RZ, 0x7610, R210 ;  /* 0x00007610ffd27816 */ /* 0x000fe200000000d2 */
[----:B------:R0:W5:Y:S01]  /*38e0*/  @!P2 LDG.E.U8 R196, desc[UR16][R144.64] ;  /* 0x0000001090c4a981 */ /* 0x000162000c1e1100 */
[----:B------:R-:W-:Y:S02]  /*38f0*/  IADD3 R146, P6, R90, R170, RZ ;  /* 0x000000aa5a927210 */ /* 0x000fe40007fde0ff */
[----:B------:R-:W-:Y:S02]  /*3900*/  LEA.HI.X.SX32 R143, R89, R176, 0x1, P5 ;  /* 0x000000b0598f7211 */ /* 0x000fe400028f0eff */
[----:B------:R-:W-:-:S02]  /*3910*/  LOP3.LUT R148, R230, 0x32, RZ, 0xfc, !PT ;  /* 0x00000032e6947812 */ /* 0x000fc400078efcff */
[----:B-1----:R-:W-:Y:S01]  /*3920*/  LOP3.LUT R141, R230, 0x34, RZ, 0xfc, !PT ;  /* 0x00000034e68d7812 */ /* 0x002fe200078efcff */
[----:B------:R1:W5:Y:S01]  /*3930*/  @!P3 LDG.E.U8 R210, desc[UR16][R142.64] ;  /* 0x000000108ed2b981 */ /* 0x000362000c1e1100 */
[----:B------:R-:W-:Y:S02]  /*3940*/  PRMT R209, RZ, 0x7610, R209 ;  /* 0x00007610ffd17816 */ /* 0x000fe400000000d1 */
[----:B------:R-:W-:Y:S02]  /*3950*/  IADD3 R140, P2, R91, R170, RZ ;  /* 0x000000aa5b8c7210 */ /* 0x000fe40007f5e0ff */
[----:B------:R-:W-:Y:S02]  /*3960*/  LEA.HI.X.SX32 R147, R90, R176, 0x1, P6 ;  /* 0x000000b05a937211 */ /* 0x000fe400030f0eff */
[----:B------:R-:W-:Y:S02]  /*3970*/  ISETP.GE.AND P5, PT, R148, UR11, PT ;  /* 0x0000000b94007c0c */ /* 0x000fe4000bfa6270 */
[----:B------:R-:W-:Y:S01]  /*3980*/  ISETP.GE.AND P3, PT, R141, UR11, PT ;  /* 0x0000000b8d007c0c */ /* 0x000fe2000bf66270 */
[----:B------:R-:W5:Y:S01]  /*3990*/  @!P4 LDG.E.U8 R209, desc[UR16][R146.64] ;  /* 0x0000001092d1c981 */ /* 0x000f62000c1e1100 */
[----:B------:R-:W-:-:S02]  /*39a0*/  PRMT R206, RZ, 0x7610, R206 ;  /* 0x00007610ffce7816 */ /* 0x000fc400000000ce */
[----:B------:R-:W-:Y:S02]  /*39b0*/  LEA.HI.X.SX32 R141, R91, R176, 0x1, P2 ;  /* 0x000000b05b8d7211 */ /* 0x000fe400010f0eff */
[----:B------:R-:W-:Y:S02]  /*39c0*/  LOP3.LUT R148, R230, 0x36, RZ, 0xfc, !PT ;  /* 0x00000036e6947812 */ /* 0x000fe400078efcff */
[----:B0-----:R-:W-:Y:S01]  /*39d0*/  IADD3 R144, P4, R92, R170, RZ ;  /* 0x000000aa5c907210 */ /* 0x001fe20007f9e0ff */
[----:B------:R0:W5:Y:S01]  /*39e0*/  @!P1 LDG.E.U8 R206, desc[UR16][R140.64] ;  /* 0x000000108cce9981 */ /* 0x000162000c1e1100 */
[----:B-1----:R-:W-:Y:S02]  /*39f0*/  LOP3.LUT R143, R230, 0x38, RZ, 0xfc, !PT ;  /* 0x00000038e68f7812 */ /* 0x002fe400078efcff */
[----:B------:R-:W-:Y:S02]  /*3a00*/  PRMT R205, RZ, 0x7610, R205 ;  /* 0x00007610ffcd7816 */ /* 0x000fe400000000cd */
[----:B------:R-:W-:-:S02]  /*3a10*/  ISETP.GE.AND P2, PT, R148, UR11, PT ;  /* 0x0000000b94007c0c */ /* 0x000fc4000bf46270 */
[----:B------:R-:W-:Y:S02]  /*3a20*/  IADD3 R142, P1, R93, R170, RZ ;  /* 0x000000aa5d8e7210 */ /* 0x000fe40007f3e0ff */
[-C--:B------:R-:W-:Y:S02]  /*3a30*/  LEA.HI.X.SX32 R145, R92, R176.reuse, 0x1, P4 ;  /* 0x000000b05c917211 */ /* 0x080fe400020f0eff */
[----:B------:R-:W-:Y:S02]  /*3a40*/  LOP3.LUT R148, R230, 0x3a, RZ, 0xfc, !PT ;  /* 0x0000003ae6947812 */ /* 0x000fe400078efcff */
[----:B------:R-:W-:Y:S01]  /*3a50*/  ISETP.GE.AND P4, PT, R143, UR11, PT ;  /* 0x0000000b8f007c0c */ /* 0x000fe2000bf86270 */
[----:B------:R1:W5:Y:S01]  /*3a60*/  @!P5 LDG.E.U8 R205, desc[UR16][R144.64] ;  /* 0x0000001090cdd981 */ /* 0x000362000c1e1100 */
[----:B------:R-:W-:Y:S02]  /*3a70*/  LEA.HI.X.SX32 R143, R93, R176, 0x1, P1 ;  /* 0x000000b05d8f7211 */ /* 0x000fe400008f0eff */
[----:B------:R-:W-:-:S02]  /*3a80*/  ISETP.GE.AND P1, PT, R148, UR11, PT ;  /* 0x0000000b94007c0c */ /* 0x000fc4000bf26270 */
[----:B------:R-:W-:Y:S02]  /*3a90*/  PRMT R204, RZ, 0x7610, R204 ;  /* 0x00007610ffcc7816 */ /* 0x000fe400000000cc */
[-C--:B0-----:R-:W-:Y:S02]  /*3aa0*/  IADD3 R140, P6, R94, R170.reuse, RZ ;  /* 0x000000aa5e8c7210 */ /* 0x081fe40007fde0ff */
[----:B------:R-:W-:Y:S02]  /*3ab0*/  IADD3 R148, P5, R95, R170, RZ ;  /* 0x000000aa5f947210 */ /* 0x000fe40007fbe0ff */
[----:B------:R-:W-:Y:S01]  /*3ac0*/  LOP3.LUT R146, R230, 0x3c, RZ, 0xfc, !PT ;  /* 0x0000003ce6927812 */ /* 0x000fe200078efcff */
[----:B------:R0:W5:Y:S01]  /*3ad0*/  @!P3 LDG.E.U8 R204, desc[UR16][R142.64] ;  /* 0x000000108eccb981 */ /* 0x000162000c1e1100 */
[----:B------:R-:W-:Y:S02]  /*3ae0*/  PRMT R203, RZ, 0x7610, R203 ;  /* 0x00007610ffcb7816 */ /* 0x000fe400000000cb */
[----:B------:R-:W-:-:S02]  /*3af0*/  PRMT R202, RZ, 0x7610, R202 ;  /* 0x00007610ffca7816 */ /* 0x000fc400000000ca */
[-C--:B------:R-:W-:Y:S02]  /*3b00*/  LEA.HI.X.SX32 R141, R94, R176.reuse, 0x1, P6 ;  /* 0x000000b05e8d7211 */ /* 0x080fe400030f0eff */
[----:B------:R-:W-:Y:S02]  /*3b10*/  LEA.HI.X.SX32 R149, R95, R176, 0x1, P5 ;  /* 0x000000b05f957211 */ /* 0x000fe400028f0eff */
[----:B------:R-:W-:Y:S01]  /*3b20*/  ISETP.GE.AND P3, PT, R146, UR11, PT ;  /* 0x0000000b92007c0c */ /* 0x000fe2000bf66270 */
[----:B------:R0:W5:Y:S01]  /*3b30*/  @!P2 LDG.E.U8 R203, desc[UR16][R140.64] ;  /* 0x000000108ccba981 */ /* 0x000162000c1e1100 */
[----:B-1----:R-:W-:-:S03]  /*3b40*/  IADD3 R144, P2, R96, R170, RZ ;  /* 0x000000aa60907210 */ /* 0x002fc60007f5e0ff */
[----:B------:R-:W5:Y:S01]  /*3b50*/  @!P4 LDG.E.U8 R202, desc[UR16][R148.64] ;  /* 0x0000001094cac981 */ /* 0x000f62000c1e1100 */
[C---:B0-----:R-:W-:Y:S02]  /*3b60*/  IADD3 R142, P4, R97.reuse, R170, RZ ;  /* 0x000000aa618e7210 */ /* 0x041fe40007f9e0ff */
[----:B------:R-:W-:Y:S02]  /*3b70*/  PRMT R200, RZ, 0x7610, R200 ;  /* 0x00007610ffc87816 */ /* 0x000fe400000000c8 */
[----:B------:R-:W-:Y:S02]  /*3b80*/  PRMT R198, RZ, 0x7610, R198 ;  /* 0x00007610ffc67816 */ /* 0x000fe400000000c6 */
[-C--:B------:R-:W-:Y:S02]  /*3b90*/  LEA.HI.X.SX32 R145, R96, R176.reuse, 0x1, P2 ;  /* 0x000000b060917211 */ /* 0x080fe400010f0eff */
[----:B------:R-:W-:-:S03]  /*3ba0*/  LEA.HI.X.SX32 R143, R97, R176, 0x1, P4 ;  /* 0x000000b0618f7211 */ /* 0x000fc600020f0eff */
[----:B------:R-:W5:Y:S01]  /*3bb0*/  @!P1 LDG.E.U8 R200, desc[UR16][R144.64] ;  /* 0x0000001090c89981 */ /* 0x000f62000c1e1100 */
[----:B------:R-:W-:-:S03]  /*3bc0*/  SHF.R.S32.HI R185, RZ, 0x1f, R178 ;  /* 0x0000001fffb97819 */ /* 0x000fc600000114b2 */
[----:B------:R0:W5:Y:S01]  /*3bd0*/  @!P3 LDG.E.U8 R198, desc[UR16][R142.64] ;  /* 0x000000108ec6b981 */ /* 0x000162000c1e1100 */
[----:B------:R-:W-:-:S05]  /*3be0*/  IADD3 R140, P1, R178, R165, RZ ;  /* 0x000000a5b28c7210 */ /* 0x000fca0007f3e0ff */
[----:B------:R-:W-:Y:S01]  /*3bf0*/  IMAD.X R141, R185, 0x1, R174, P1 ;  /* 0x00000001b98d7824 */ /* 0x000fe200008e06ae */
[----:B------:R-:W-:-:S05]  /*3c00*/  IADD3 R150, P1, R178, R163, RZ ;  /* 0x000000a3b2967210 */ /* 0x000fca0007f3e0ff */
[C---:B------:R-:W-:Y:S01]  /*3c10*/  IMAD.X R151, R185.reuse, 0x1, R173, P1 ;  /* 0x00000001b9977824 */ /* 0x040fe200008e06ad */
[C---:B0-----:R-:W-:Y:S02]  /*3c20*/  IADD3 R142, P1, R178.reuse, R159, RZ ;  /* 0x0000009fb28e7210 */ /* 0x041fe40007f3e0ff */
[----:B------:R-:W-:Y:S01]  /*3c30*/  PRMT R193, RZ, 0x7610, R193 ;  /* 0x00007610ffc17816 */ /* 0x000fe200000000c1 */
[----:B------:R-:W-:Y:S02]  /*3c40*/  BAR.SYNC.DEFER_BLOCKING 0x0 ;  /* 0x0000000000007b1d */ /* 0x000fe40000010000 */
[----:B------:R-:W-:Y:S01]  /*3c50*/  IMAD.X R143, R185, 0x1, R171, P1 ;  /* 0x00000001b98f7824 */ /* 0x000fe200008e06ab */
[----:B------:R-:W-:Y:S02]  /*3c60*/  IADD3 R148, P1, R178, R157, RZ ;  /* 0x0000009db2947210 */ /* 0x000fe40007f3e0ff */
[----:B------:R-:W-:-:S03]  /*3c70*/  PRMT R189, RZ, 0x7610, R189 ;  /* 0x00007610ffbd7816 */ /* 0x000fc600000000bd */
[C---:B------:R-:W-:Y:S01]  /*3c80*/  IMAD.X R149, R185.reuse, 0x1, R169, P1 ;  /* 0x00000001b9957824 */ /* 0x040fe200008e06a9 */
[C---:B------:R-:W-:Y:S02]  /*3c90*/  IADD3 R146, P2, R178.reuse, R167, RZ ;  /* 0x000000a7b2927210 */ /* 0x040fe40007f5e0ff */
[----:B------:R-:W-:Y:S02]  /*3ca0*/  PRMT R199, RZ, 0x7610, R199 ;  /* 0x00007610ffc77816 */ /* 0x000fe400000000c7 */
[----:B------:R-:W-:Y:S01]  /*3cb0*/  PRMT R201, RZ, 0x7610, R201 ;  /* 0x00007610ffc97816 */ /* 0x000fe200000000c9 */
[----:B------:R-:W-:Y:S01]  /*3cc0*/  IMAD.X R147, R185, 0x1, R175, P2 ;  /* 0x00000001b9937824 */ /* 0x000fe200010e06af */
[----:B------:R-:W-:Y:S01]  /*3cd0*/  IADD3 R144, P2, R178, R161, RZ ;  /* 0x000000a1b2907210 */ /* 0x000fe20007f5e0ff */
[----:B------:R0:W5:Y:S04]  /*3ce0*/  @!P0 LDG.E.U8 R193, desc[UR16][R140.64] ;  /* 0x000000108cc18981 */ /* 0x000168000c1e1100 */
[----:B------:R1:W5:Y:S01]  /*3cf0*/  @!P0 LDG.E.U8 R189, desc[UR16][R150.64] ;  /* 0x0000001096bd8981 */ /* 0x000362000c1e1100 */
[----:B------:R-:W-:-:S03]  /*3d00*/  PRMT R182, RZ, 0x7610, R182 ;  /* 0x00007610ffb67816 */ /* 0x000fc600000000b6 */
[----:B------:R2:W5:Y:S01]  /*3d10*/  @!P0 LDG.E.U8 R199, desc[UR16][R142.64] ;  /* 0x000000108ec78981 */ /* 0x000562000c1e1100 */
[----:B0-----:R-:W-:-:S03]  /*3d20*/  IADD3 R140, P1, R178, R153, RZ ;  /* 0x00000099b28c7210 */ /* 0x001fc60007f3e0ff */
[----:B------:R0:W5:Y:S02]  /*3d30*/  @!P0 LDG.E.U8 R201, desc[UR16][R146.64] ;  /* 0x0000001092c98981 */ /* 0x000164000c1e1100 */
[C---:B------:R-:W-:Y:S01]  /*3d40*/  IMAD.X R141, R185.reuse, 0x1, R166, P1 ;  /* 0x00000001b98d7824 */ /* 0x040fe200008e06a6 */
[C---:B-1----:R-:W-:Y:S01]  /*3d50*/  IADD3 R150, P1, R178.reuse, R139, RZ ;  /* 0x0000008bb2967210 */ /* 0x042fe20007f3e0ff */
[C---:B------:R-:W-:Y:S01]  /*3d60*/  IMAD.X R145, R185.reuse, 0x1, R172, P2 ;  /* 0x00000001b9917824 */ /* 0x040fe200010e06ac */
[----:B------:R-:W-:Y:S02]  /*3d70*/  PRMT R188, RZ, 0x7610, R188 ;  /* 0x00007610ffbc7816 */ /* 0x000fe400000000bc */
[----:B------:R1:W5:Y:S01]  /*3d80*/  @!P0 LDG.E.U8 R182, desc[UR16][R140.64] ;  /* 0x000000108cb68981 */ /* 0x000362000c1e1100 */
[----:B------:R-:W-:Y:S01]  /*3d90*/  IMAD.X R151, R185, 0x1, R164, P1 ;  /* 0x00000001b9977824 */ /* 0x000fe200008e06a4 */
[C---:B--2---:R-:W-:Y:S02]  /*3da0*/  IADD3 R142, P1, R178.reuse, R135, RZ ;  /* 0x00000087b28e7210 */ /* 0x044fe40007f3e0ff */
[----:B0-----:R-:W-:-:S03]  /*3db0*/  IADD3 R146, P2, R178, R155, RZ ;  /* 0x0000009bb2927210 */ /* 0x001fc60007f5e0ff */
[C---:B------:R-:W-:Y:S02]  /*3dc0*/  IMAD.X R143, R185.reuse, 0x1, R160, P1 ;  /* 0x00000001b98f7824 */ /* 0x040fe400008e06a0 */
[C---:B------:R-:W-:Y:S01]  /*3dd0*/  IMAD.X R147, R185.reuse, 0x1, R168, P2 ;  /* 0x00000001b9937824 */ /* 0x040fe200010e06a8 */
[----:B-1----:R-:W-:Y:S02]  /*3de0*/  IADD3 R140, P1, R178, R133, RZ ;  /* 0x00000085b28c7210 */ /* 0x002fe40007f3e0ff */
[----:B------:R-:W-:Y:S02]  /*3df0*/  PRMT R187, RZ, 0x7610, R187 ;  /* 0x00007610ffbb7816 */ /* 0x000fe400000000bb */
[----:B------:R0:W2:Y:S01]  /*3e00*/  @!P0 LDG.E.U8 R188, desc[UR16][R146.64] ;  /* 0x0000001092bc8981 */ /* 0x0000a2000c1e1100 */
[----:B------:R-:W-:Y:S01]  /*3e10*/  IMAD.X R141, R185, 0x1, R158, P1 ;  /* 0x00000001b98d7824 */ /* 0x000fe200008e069e */
[----:B------:R-:W-:Y:S02]  /*3e20*/  PRMT R184, RZ, 0x7610, R184 ;  /* 0x00007610ffb87816 */ /* 0x000fe400000000b8 */
[----:B------:R1:W2:Y:S01]  /*3e30*/  @!P0 LDG.E.U8 R187, desc[UR16][R142.64] ;  /* 0x000000108ebb8981 */ /* 0x0002a2000c1e1100 */
[----:B------:R-:W-:-:S02]  /*3e40*/  PRMT R180, RZ, 0x7610, R180 ;  /* 0x00007610ffb47816 */ /* 0x000fc400000000b4 */
[----:B------:R-:W-:Y:S01]  /*3e50*/  PRMT R192, RZ, 0x7610, R192 ;  /* 0x00007610ffc07816 */ /* 0x000fe200000000c0 */
[----:B------:R3:W2:Y:S01]  /*3e60*/  @!P0 LDG.E.U8 R184, desc[UR16][R144.64] ;  /* 0x0000001090b88981 */ /* 0x0006a2000c1e1100 */
[----:B0-----:R-:W-:-:S03]  /*3e70*/  IADD3 R146, P1, R178, R129, RZ ;  /* 0x00000081b2927210 */ /* 0x001fc60007f3e0ff */
[----:B------:R0:W2:Y:S02]  /*3e80*/  @!P0 LDG.E.U8 R180, desc[UR16][R140.64] ;  /* 0x000000108cb48981 */ /* 0x0000a4000c1e1100 */
[C---:B------:R-:W-:Y:S01]  /*3e90*/  IMAD.X R147, R185.reuse, 0x1, R154, P1 ;  /* 0x00000001b9937824 */ /* 0x040fe200008e069a */
[C---:B-1----:R-:W-:Y:S01]  /*3ea0*/  IADD3 R142, P1, R178.reuse, R127, RZ ;  /* 0x0000007fb28e7210 */ /* 0x042fe20007f3e0ff */
[----:B------:R1:W2:Y:S01]  /*3eb0*/  @!P0 LDG.E.U8 R192, desc[UR16][R148.64] ;  /* 0x0000001094c08981 */ /* 0x0002a2000c1e1100 */
[C---:B---3--:R-:W-:Y:S02]  /*3ec0*/  IADD3 R144, P2, R178.reuse, R137, RZ ;  /* 0x00000089b2907210 */ /* 0x048fe40007f5e0ff */
[----:B------:R-:W-:Y:S01]  /*3ed0*/  PRMT R190, RZ, 0x7610, R190 ;  /* 0x00007610ffbe7816 */ /* 0x000fe200000000be */
[C---:B------:R-:W-:Y:S01]  /*3ee0*/  IMAD.X R143, R185.reuse, 0x1, R152, P1 ;  /* 0x00000001b98f7824 */ /* 0x040fe200008e0698 */
[----:B------:R-:W-:Y:S01]  /*3ef0*/  SHF.R.S32.HI R183, RZ, 0x1f, R178 ;  /* 0x0000001fffb77819 */ /* 0x000fe200000114b2 */
[----:B------:R-:W-:Y:S01]  /*3f00*/  IMAD.X R145, R185, 0x1, R162, P2 ;  /* 0x00000001b9917824 */ /* 0x000fe200010e06a2 */
[----:B0-----:R-:W-:-:S02]  /*3f10*/  IADD3 R140, P1, R178, R105, RZ ;  /* 0x00000069b28c7210 */ /* 0x001fc40007f3e0ff */
[----:B------:R-:W-:Y:S01]  /*3f20*/  PRMT R195, RZ, 0x7610, R195 ;  /* 0x00007610ffc37816 */ /* 0x000fe200000000c3 */
[----:B------:R0:W3:Y:S01]  /*3f30*/  @!P0 LDG.E.U8 R190, desc[UR16][R146.64] ;  /* 0x0000001092be8981 */ /* 0x0000e2000c1e1100 */
[----:B-1----:R-:W-:Y:S01]  /*3f40*/  IADD3 R148, P2, R178, R131, RZ ;  /* 0x00000083b2947210 */ /* 0x002fe20007f5e0ff */
[----:B------:R-:W-:-:S04]  /*3f50*/  IMAD.X R141, R183, 0x1, R118, P1 ;  /* 0x00000001b78d7824 */ /* 0x000fc800008e0676 */
[----:B------:R-:W-:Y:S01]  /*3f60*/  IMAD.X R149, R185, 0x1, R156, P2 ;  /* 0x00000001b9957824 */ /* 0x000fe200010e069c */
[----:B0-----:R-:W-:-:S04]  /*3f70*/  IADD3 R146, P1, R178, R107, RZ ;  /* 0x0000006bb2927210 */ /* 0x001fc80007f3e0ff */
[----:B------:R0:W2:Y:S01]  /*3f80*/  @!P0 LDG.E.U8 R195, desc[UR16][R148.64] ;  /* 0x0000001094c38981 */ /* 0x0000a2000c1e1100 */
[----:B------:R-:W-:Y:S02]  /*3f90*/  PRMT R232, RZ, 0x7610, R232 ;  /* 0x00007610ffe87816 */ /* 0x000fe400000000e8 */
[----:B------:R-:W-:Y:S01]  /*3fa0*/  PRMT R191, RZ, 0x7610, R191 ;  /* 0x00007610ffbf7816 */ /* 0x000fe200000000bf */
[----:B------:R-:W-:Y:S01]  /*3fb0*/  IMAD.X R147, R183, 0x1, R120, P1 ;  /* 0x00000001b7937824 */ /* 0x000fe200008e0678 */
[----:B------:R-:W-:Y:S02]  /*3fc0*/  PRMT R186, RZ, 0x7610, R186 ;  /* 0x00007610ffba7816 */ /* 0x000fe400000000ba */
[----:B------:R1:W3:Y:S01]  /*3fd0*/  @!P0 LDG.E.U8 R232, desc[UR16][R140.64] ;  /* 0x000000108ce88981 */ /* 0x0002e2000c1e1100 */
[----:B0-----:R-:W-:-:S03]  /*3fe0*/  IADD3 R148, P1, R178, R111, RZ ;  /* 0x0000006fb2947210 */ /* 0x001fc60007f3e0ff */
[----:B------:R0:W3:Y:S01]  /*3ff0*/  @!P0 LDG.E.U8 R191, desc[UR16][R144.64] ;  /* 0x0000001090bf8981 */ /* 0x0000e2000c1e1100 */
[----:B------:R-:W-:Y:S01]  /*4000*/  PRMT R197, RZ, 0x7610, R197 ;  /* 0x00007610ffc57816 */ /* 0x000fe200000000c5 */
[C---:B------:R-:W-:Y:S02]  /*4010*/  IMAD.X R149, R183.reuse, 0x1, R124, P1 ;  /* 0x00000001b7957824 */ /* 0x040fe400008e067c */
[----:B------:R4:W3:Y:S01]  /*4020*/  @!P0 LDG.E.U8 R186, desc[UR16][R142.64] ;  /* 0x000000108eba8981 */ /* 0x0008e2000c1e1100 */
[C---:B-1----:R-:W-:Y:S02]  /*4030*/  IADD3 R140, P1, R178.reuse, R113, RZ ;  /* 0x00000071b28c7210 */ /* 0x042fe40007f3e0ff */
[----:B------:R-:W-:Y:S01]  /*4040*/  PRMT R235, RZ, 0x7610, R235 ;  /* 0x00007610ffeb7816 */ /* 0x000fe200000000eb */
[----:B------:R1:W3:Y:S01]  /*4050*/  @!P0 LDG.E.U8 R197, desc[UR16][R150.64] ;  /* 0x0000001096c58981 */ /* 0x0002e2000c1e1100 */
[----:B0-----:R-:W-:Y:S01]  /*4060*/  IADD3 R144, P2, R178, R104, RZ ;  /* 0x00000068b2907210 */ /* 0x001fe20007f5e0ff */
[----:B------:R-:W-:Y:S01]  /*4070*/  IMAD.X R141, R183, 0x1, R126, P1 ;  /* 0x00000001b78d7824 */ /* 0x000fe200008e067e */
[----:B------:R-:W-:-:S02]  /*4080*/  PRMT R233, RZ, 0x7610, R233 ;  /* 0x00007610ffe97816 */ /* 0x000fc400000000e9 */
[----:B------:R0:W3:Y:S01]  /*4090*/  @!P0 LDG.E.U8 R235, desc[UR16][R146.64] ;  /* 0x0000001092eb8981 */ /* 0x0000e2000c1e1100 */
[----:B------:R-:W-:Y:S01]  /*40a0*/  IMAD.X R145, R183, 0x1, R116, P2 ;  /* 0x00000001b7917824 */ /* 0x000fe200010e0674 */
[C---:B----4-:R-:W-:Y:S02]  /*40b0*/  IADD3 R142, P1, R178.reuse, R117, RZ ;  /* 0x00000075b28e7210 */ /* 0x050fe40007f3e0ff */
[----:B-1----:R-:W-:-:S03]  /*40c0*/  IADD3 R150, P2, R178, R109, RZ ;  /* 0x0000006db2967210 */ /* 0x002fc60007f5e0ff */
[C---:B------:R-:W-:Y:S02]  /*40d0*/  IMAD.X R143, R183.reuse, 0x1, R130, P1 ;  /* 0x00000001b78f7824 */ /* 0x040fe400008e0682 */
[C---:B------:R-:W-:Y:S01]  /*40e0*/  IMAD.X R151, R183.reuse, 0x1, R122, P2 ;  /* 0x00000001b7977824 */ /* 0x040fe200010e067a */
[----:B0-----:R-:W-:Y:S02]  /*40f0*/  IADD3 R146, P1, R178, R119, RZ ;  /* 0x00000077b2927210 */ /* 0x001fe40007f3e0ff */
[----:B------:R-:W-:Y:S02]  /*4100*/  PRMT R236, RZ, 0x7610, R236 ;  /* 0x00007610ffec7816 */ /* 0x000fe400000000ec */
[----:B------:R0:W4:Y:S01]  /*4110*/  @!P0 LDG.E.U8 R233, desc[UR16][R150.64] ;  /* 0x0000001096e98981 */ /* 0x000122000c1e1100 */
[----:B------:R-:W-:Y:S01]  /*4120*/  IMAD.X R147, R183, 0x1, R132, P1 ;  /* 0x00000001b7937824 */ /* 0x000fe200008e0684 */
[----:B------:R-:W-:Y:S02]  /*4130*/  PRMT R185, RZ, 0x7610, R185 ;  /* 0x00007610ffb97816 */ /* 0x000fe400000000b9 */
[----:B------:R1:W4:Y:S01]  /*4140*/  @!P0 LDG.E.U8 R236, desc[UR16][R140.64] ;  /* 0x000000108cec8981 */ /* 0x000322000c1e1100 */
[----:B------:R-:W-:-:S02]  /*4150*/  PRMT R238, RZ, 0x7610, R238 ;  /* 0x00007610ffee7816 */ /* 0x000fc400000000ee */
[----:B------:R-:W-:Y:S01]  /*4160*/  PRMT R234, RZ, 0x7610, R234 ;  /* 0x00007610ffea7816 */ /* 0x000fe200000000ea */
[----:B------:R1:W4:Y:S01]  /*4170*/  @!P0 LDG.E.U8 R185, desc[UR16][R144.64] ;  /* 0x0000001090b98981 */ /* 0x000322000c1e1100 */
[C---:B0-----:R-:W-:Y:S02]  /*4180*/  IADD3 R150, P1, R178.reuse, R123, RZ ;  /* 0x0000007bb2967210 */ /* 0x041fe40007f3e0ff */
[----:B------:R-:W-:Y:S01]  /*4190*/  PRMT R237, RZ, 0x7610, R237 ;  /* 0x00007610ffed7816 */ /* 0x000fe200000000ed */
[----:B------:R0:W4:Y:S02]  /*41a0*/  @!P0 LDG.E.U8 R238, desc[UR16][R142.64] ;  /* 0x000000108eee8981 */ /* 0x000124000c1e1100 */
[----:B------:R-:W-:Y:S01]  /*41b0*/  IMAD.X R151, R183, 0x1, R136, P1 ;  /* 0x00000001b7977824 */ /* 0x000fe200008e0688 */
[C---:B-1----:R-:W-:Y:S01]  /*41c0*/  IADD3 R140, P1, R178.reuse, R125, RZ ;  /* 0x0000007db28c7210 */ /* 0x042fe20007f3e0ff */
[----:B------:R1:W4:Y:S01]  /*41d0*/  @!P0 LDG.E.U8 R234, desc[UR16][R148.64] ;  /* 0x0000001094ea8981 */ /* 0x000322000c1e1100 */
[----:B------:R-:W-:-:S03]  /*41e0*/  IADD3 R144, P2, R178, R115, RZ ;  /* 0x00000073b2907210 */ /* 0x000fc60007f5e0ff */
[C---:B------:R-:W-:Y:S02]  /*41f0*/  IMAD.X R141, R183.reuse, 0x1, R138, P1 ;  /* 0x00000001b78d7824 */ /* 0x040fe400008e068a */
[C---:B------:R-:W-:Y:S01]  /*4200*/  IMAD.X R145, R183.reuse, 0x1, R128, P2 ;  /* 0x00000001b7917824 */ /* 0x040fe200010e0680 */
[C---:B0-----:R-:W-:Y:S02]  /*4210*/  IADD3 R142, P1, R178.reuse, R103, RZ ;  /* 0x00000067b28e7210 */ /* 0x041fe40007f3e0ff */
[----:B-1----:R-:W-:Y:S02]  /*4220*/  IADD3 R148, P2, R178, R121, RZ ;  /* 0x00000079b2947210 */ /* 0x002fe40007f5e0ff */
[----:B------:R0:W4:Y:S01]  /*4230*/  @!P0 LDG.E.U8 R237, desc[UR16][R144.64] ;  /* 0x0000001090ed8981 */ /* 0x000122000c1e1100 */
[----:B------:R-:W-:Y:S01]  /*4240*/  PRMT R240, RZ, 0x7610, R240 ;  /* 0x00007610fff07816 */ /* 0x000fe200000000f0 */
[C---:B------:R-:W-:Y:S02]  /*4250*/  IMAD.X R143, R183.reuse, 0x1, R114, P1 ;  /* 0x00000001b78f7824 */ /* 0x040fe400008e0672 */
[----:B------:R-:W-:Y:S01]  /*4260*/  IMAD.X R149, R183, 0x1, R134, P2 ;  /* 0x00000001b7957824 */ /* 0x000fe200010e0686 */
[----:B------:R-:W-:-:S04]  /*4270*/  PRMT R239, RZ, 0x7610, R239 ;  /* 0x00007610ffef7816 */ /* 0x000fc800000000ef */
[----:B------:R1:W4:Y:S01]  /*4280*/  @!P0 LDG.E.U8 R240, desc[UR16][R148.64] ;  /* 0x0000001094f08981 */ /* 0x000322000c1e1100 */
[C---:B0-----:R-:W-:Y:S02]  /*4290*/  IADD3 R144, P1, R178.reuse, R102, RZ ;  /* 0x00000066b2907210 */ /* 0x041fe40007f3e0ff */
[----:B------:R-:W-:Y:S01]  /*42a0*/  PRMT R242, RZ, 0x7610, R242 ;  /* 0x00007610fff27816 */ /* 0x000fe200000000f2 */
[----:B------:R0:W4:Y:S02]  /*42b0*/  @!P0 LDG.E.U8 R239, desc[UR16][R146.64] ;  /* 0x0000001092ef8981 */ /* 0x000124000c1e1100 */
[----:B------:R-:W-:Y:S01]  /*42c0*/  IMAD.X R145, R183, 0x1, R112, P1 ;  /* 0x00000001b7917824 */ /* 0x000fe200008e0670 */
[----:B------:R-:W-:Y:S02]  /*42d0*/  PRMT R241, RZ, 0x7610, R241 ;  /* 0x00007610fff17816 */ /* 0x000fe400000000f1 */
[----:B------:R-:W-:Y:S01]  /*42e0*/  PRMT R243, RZ, 0x7610, R243 ;  /* 0x00007610fff37816 */ /* 0x000fe200000000f3 */
[----:B------:R0:W4:Y:S01]  /*42f0*/  @!P0 LDG.E.U8 R242, desc[UR16][R140.64] ;  /* 0x000000108cf28981 */ /* 0x000122000c1e1100 */
[----:B-1----:R-:W-:-:S02]  /*4300*/  IADD3 R148, P1, R178, R101, RZ ;  /* 0x00000065b2947210 */ /* 0x002fc40007f3e0ff */
[----:B------:R-:W-:Y:S01]  /*4310*/  PRMT R245, RZ, 0x7610, R245 ;  /* 0x00007610fff57816 */ /* 0x000fe200000000f5 */
[----:B------:R1:W4:Y:S02]  /*4320*/  @!P0 LDG.E.U8 R241, desc[UR16][R150.64] ;  /* 0x0000001096f18981 */ /* 0x000324000c1e1100 */
[C---:B------:R-:W-:Y:S01]  /*4330*/  IMAD.X R149, R183.reuse, 0x1, R110, P1 ;  /* 0x00000001b7957824 */ /* 0x040fe200008e066e */
[C---:B0-----:R-:W-:Y:S01]  /*4340*/  IADD3 R146, P1, R178.reuse, R100, RZ ;  /* 0x00000064b2927210 */ /* 0x041fe20007f3e0ff */
[----:B------:R0:W4:Y:S04]  /*4350*/  @!P0 LDG.E.U8 R243, desc[UR16][R142.64] ;  /* 0x000000108ef38981 */ /* 0x000128000c1e1100 */
[----:B------:R-:W-:Y:S01]  /*4360*/  IMAD.X R147, R183, 0x1, R108, P1 ;  /* 0x00000001b7937824 */ /* 0x000fe200008e066c */
[----:B------:R-:W-:Y:S01]  /*4370*/  IADD3 R140, P1, R178, R68, RZ ;  /* 0x00000044b28c7210 */ /* 0x000fe20007f3e0ff */
[----:B------:R0:W4:Y:S01]  /*4380*/  @!P0 LDG.E.U8 R245, desc[UR16][R144.64] ;  /* 0x0000001090f58981 */ /* 0x000122000c1e1100 */
[----:B-1----:R-:W-:-:S02]  /*4390*/  PRMT R150, RZ, 0x7610, R150 ;  /* 0x00007610ff967816 */ /* 0x002fc40000000096 */
[----:B------:R-:W-:Y:S01]  /*43a0*/  PRMT R151, RZ, 0x7610, R151 ;  /* 0x00007610ff977816 */ /* 0x000fe20000000097 */
[----:B------:R-:W-:Y:S01]  /*43b0*/  IMAD.X R141, R183, 0x1, R106, P1 ;  /* 0x00000001b78d7824 */ /* 0x000fe200008e066a */
[----:B0-----:R-:W-:Y:S02]  /*43c0*/  PRMT R142, RZ, 0x7610, R142 ;  /* 0x00007610ff8e7816 */ /* 0x001fe4000000008e */
[----:B------:R-:W4:Y:S04]  /*43d0*/  @!P0 LDG.E.U8 R150, desc[UR16][R148.64] ;  /* 0x0000001094968981 */ /* 0x000f28000c1e1100 */
[----:B------:R-:W4:Y:S04]  /*43e0*/  @!P0 LDG.E.U8 R151, desc[UR16][R146.64] ;  /* 0x0000001092978981 */ /* 0x000f28000c1e1100 */
[----:B------:R0:W4:Y:S01]  /*43f0*/  @!P0 LDG.E.U8 R142, desc[UR16][R140.64] ;  /* 0x000000108c8e8981 */ /* 0x000122000c1e1100 */
[----:B------:R-:W-:-:S02]  /*4400*/  IMAD.SHL.U32 R143, R231, 0x40, RZ ;  /* 0x00000040e78f7824 */ /* 0x000fc400078e00ff */
[----:B------:R-:W-:-:S03]  /*4410*/  IMAD.SHL.U32 R144, R231, 0x8, RZ ;  /* 0x00000008e7907824 */ /* 0x000fc600078e00ff */
[----:B------:R-:W-:-:S04]  /*4420*/  LOP3.LUT R143, R143, 0xfc0, RZ, 0xc0, !PT ;  /* 0x00000fc08f8f7812 */ /* 0x000fc800078ec0ff */
[----:B------:R-:W-:-:S04]  /*4430*/  LOP3.LUT R143, R143, 0x30, R144, 0xf8, !PT ;  /* 0x000000308f8f7812 */ /* 0x000fc800078ef890 */
[----:B------:R-:W-:-:S04]  /*4440*/  LOP3.LUT R230, R143, R230, RZ, 0xfc, !PT ;  /* 0x000000e68fe67212 */ /* 0x000fc800078efcff */
[C---:B------:R-:W-:Y:S02]  /*4450*/  LOP3.LUT R143, R230.reuse, 0x10, RZ, 0x3c, !PT ;  /* 0x00000010e68f7812 */ /* 0x040fe400078e3cff */
[C---:B0-----:R-:W-:Y:S02]  /*4460*/  LOP3.LUT R140, R230.reuse, 0x20, RZ, 0x3c, !PT ;  /* 0x00000020e68c7812 */ /* 0x041fe400078e3cff */
[----:B------:R-:W-:Y:S01]  /*4470*/  LOP3.LUT R141, R230, 0x30, RZ, 0x3c, !PT ;  /* 0x00000030e68d7812 */ /* 0x000fe200078e3cff */
[----:B------:R-:W-:Y:S04]  /*4480*/  STS.U8 [R230+UR10], R211 ;  /* 0x000000d3e6007988 */ /* 0x000fe8000800000a */
[----:B------:R-:W-:Y:S04]  /*4490*/  STS.U8 [R230+UR10+0x2], R229 ;  /* 0x000002e5e6007988 */ /* 0x000fe8000800000a */
[----:B------:R-:W-:Y:S04]  /*44a0*/  STS.U8 [R230+UR10+0x4], R228 ;  /* 0x000004e4e6007988 */ /* 0x000fe8000800000a */
[----:B-----5:R-:W-:Y:S04]  /*44b0*/  STS.U8 [R230+UR10+0x6], R227 ;  /* 0x000006e3e6007988 */ /* 0x020fe8000800000a */
[----:B------:R-:W-:Y:S04]  /*44c0*/  STS.U8 [R230+UR10+0x8], R217 ;  /* 0x000008d9e6007988 */ /* 0x000fe8000800000a */
[----:B------:R-:W-:Y:S04]  /*44d0*/  STS.U8 [R230+UR10+0xa], R226 ;  /* 0x00000ae2e6007988 */ /* 0x000fe8000800000a */
[----:B------:R-:W-:Y:S04]  /*44e0*/  STS.U8 [R230+UR10+0xc], R225 ;  /* 0x00000ce1e6007988 */ /* 0x000fe8000800000a */
[----:B------:R-:W-:Y:S04]  /*44f0*/  STS.U8 [R230+UR10+0xe], R224 ;  /* 0x00000ee0e6007988 */ /* 0x000fe8000800000a */
[----:B------:R-:W-:Y:S04]  /*4500*/  STS.U8 [R143+UR10], R223 ;  /* 0x000000df8f007988 */ /* 0x000fe8000800000a */
[----:B------:R-:W-:Y:S04]  /*4510*/  STS.U8 [R143+UR10+0x2], R222 ;  /* 0x000002de8f007988 */ /* 0x000fe8000800000a */
[----:B------:R-:W-:Y:S04]  /*4520*/  STS.U8 [R143+UR10+0x4], R221 ;  /* 0x000004dd8f007988 */ /* 0x000fe8000800000a */
[----:B------:R-:W-:Y:S04]  /*4530*/  STS.U8 [R143+UR10+0x6], R220 ;  /* 0x000006dc8f007988 */ /* 0x000fe8000800000a */
[----:B------:R-:W-:Y:S04]  /*4540*/  STS.U8 [R143+UR10+0x8], R208 ;  /* 0x000008d08f007988 */ /* 0x000fe8000800000a */
[----:B------:R-:W-:Y:S04]  /*4550*/  STS.U8 [R143+UR10+0xa], R219 ;  /* 0x00000adb8f007988 */ /* 0x000fe8000800000a */
[----:B------:R-:W-:Y:S04]  /*4560*/  STS.U8 [R143+UR10+0xc], R218 ;  /* 0x00000cda8f007988 */ /* 0x000fe8000800000a */
[----:B------:R0:W-:Y:S04]  /*4570*/  STS.U8 [R143+UR10+0xe], R216 ;  /* 0x00000ed88f007988 */ /* 0x0001e8000800000a */
[----:B------:R-:W-:Y:S04]  /*4580*/  STS.U8 [R140+UR10], R215 ;  /* 0x000000d78c007988 */ /* 0x000fe8000800000a */
[----:B------:R-:W-:Y:S01]  /*4590*/  STS.U8 [R140+UR10+0x2], R214 ;  /* 0x000002d68c007988 */ /* 0x000fe2000800000a */
[----:B0-----:R-:W-:-:S03]  /*45a0*/  LOP3.LUT R143, R2, 0x10, RZ, 0x3c, !PT ;  /* 0x00000010028f7812 */ /* 0x001fc600078e3cff */
        /* <DEDUP_REMOVED lines=15> */
[----:B------:R1:W-:Y:S04]  /*46a0*/  STS.U8 [R2+UR10+0x1000], R201 ;  /* 0x001000c902007988 */ /* 0x0003e8000800000a */
[----:B------:R1:W-:Y:S01]  /*46b0*/  STS.U8 [R2+UR10+0x1200], R199 ;  /* 0x001200c702007988 */ /* 0x0003e2000800000a */
[----:B0-----:R-:W-:-:S03]  /*46c0*/  LOP3.LUT R141, R2, 0x30, RZ, 0x3c, !PT ;  /* 0x00000030028d7812 */ /* 0x001fc600078e3cff */
[----:B--2---:R1:W-:Y:S04]  /*46d0*/  STS.U8 [R2+UR10+0x1600], R195 ;  /* 0x001600c302007988 */ /* 0x0043e8000800000a */
[----:B---3--:R1:W-:Y:S04]  /*46e0*/  STS.U8 [R2+UR10+0x1400], R197 ;  /* 0x001400c502007988 */ /* 0x0083e8000800000a */
[----:B------:R1:W-:Y:S04]  /*46f0*/  STS.U8 [R2+UR10+0x1c00], R235 ;  /* 0x001c00eb02007988 */ /* 0x0003e8000800000a */
[----:B----4-:R1:W-:Y:S04]  /*4700*/  STS.U8 [R2+UR10+0x1a00], R237 ;  /* 0x001a00ed02007988 */ /* 0x0103e8000800000a */
[----:B------:R1:W-:Y:S04]  /*4710*/  STS.U8 [R2+UR10+0x1800], R241 ;  /* 0x001800f102007988 */ /* 0x0003e8000800000a */
        /* <DEDUP_REMOVED lines=24> */
[----:B------:R1:W-:Y:S01]  /*48a0*/  STS.U8 [R141+UR10+0x1f80], R142 ;  /* 0x001f808e8d007988 */ /* 0x0003e2000800000a */
[----:B------:R0:W-:Y:S06]  /*48b0*/  MEMBAR.ALL.CTA ;  /* 0x0000000000007992 */ /* 0x0001ec0000008000 */
[----:B0-----:R-:W0:Y:S02]  /*48c0*/  FENCE.VIEW.ASYNC.S ;  /* 0x00000000000073c6 */ /* 0x001e240000000000 */
[----:B0-----:R-:W-:Y:S06]  /*48d0*/  BAR.SYNC.DEFER_BLOCKING 0x0 ;  /* 0x0000000000007b1d */ /* 0x001fec0000010000 */
[----:B------:R-:W-:Y:S01]  /*48e0*/  UMOV UR20, UR4 ;  /* 0x0000000400147c82 */ /* 0x000fe20008000000 */
[----:B------:R-:W-:Y:S01]  /*48f0*/  UMOV UR21, 0x80000020 ;  /* 0x8000002000157882 */ /* 0x000fe20000000000 */
[----:B------:R-:W-:Y:S01]  /*4900*/  UMOV UR22, UR6 ;  /* 0x0000000600167c82 */ /* 0x000fe20008000000 */
[----:B------:R-:W-:Y:S01]  /*4910*/  UMOV UR23, 0x80000020 ;  /* 0x8000002000177882 */ /* 0x000fe20000000000 */
[----:B------:R-:W-:-:S06]  /*4920*/  WARPGROUP.ARRIVE ;  /* 0x00000000000079c5 */ /* 0x000fcc0000000000 */
[----:B------:R-:W-:Y:S01]  /*4930*/  QGMMA.64x64x32.F32.E4M3.E4M3 R24, gdesc[UR20], R24 ;  /* 0x00e00000141879f3 */ /* 0x000fe20008700818 */
[----:B------:R-:W-:Y:S02]  /*4940*/  USHF.R.S32.HI UR8, URZ, 0x1f, UR18 ;  /* 0x0000001f3f087899 */ /* 0x000fe40008011412 */
[----:B------:R-:W-:-:S04]  /*4950*/  IADD3 R104, P5, R104, UR18, RZ ;  /* 0x0000001268687c10 */ /* 0x000fc8000ffbe0ff */
[----:B------:R-:W-:Y:S02]  /*4960*/  IADD3.X R116, R116, UR8, RZ, P5, !PT ;  /* 0x0000000874747c10 */ /* 0x000fe4000affe4ff */
[----:B------:R-:W-:Y:S02]  /*4970*/  IADD3 R117, P5, R117, UR18, RZ ;  /* 0x0000001275757c10 */ /* 0x000fe4000ffbe0ff */
[----:B------:R-:W-:Y:S02]  /*4980*/  IADD3 R68, P0, R68, UR18, RZ ;  /* 0x0000001244447c10 */ /* 0x000fe4000ff1e0ff */
[----:B------:R-:W-:Y:S02]  /*4990*/  IADD3 R100, P1, R100, UR18, RZ ;  /* 0x0000001264647c10 */ /* 0x000fe4000ff3e0ff */
[----:B------:R-:W-:Y:S02]  /*49a0*/  IADD3 R101, P2, R101, UR18, RZ ;  /* 0x0000001265657c10 */ /* 0x000fe4000ff5e0ff */
[----:B------:R-:W-:-:S02]  /*49b0*/  IADD3 R102, P3, R102, UR18, RZ ;  /* 0x0000001266667c10 */ /* 0x000fc4000ff7e0ff */
[----:B------:R-:W-:Y:S02]  /*49c0*/  IADD3.X R130, R130, UR8, RZ, P5, !PT ;  /* 0x0000000882827c10 */ /* 0x000fe4000affe4ff */
[----:B------:R-:W-:Y:S01]  /*49d0*/  IADD3 R131, P5, R131, UR18, RZ ;  /* 0x0000001283837c10 */ /* 0x000fe2000ffbe0ff */
[----:B------:R-:W-:Y:S01]  /*49e0*/  QGMMA.64x64x32.F32.E4M3.E4M3 R24, gdesc[UR12], R24, gsb0 ;  /* 0x00e000000c1879f3 */ /* 0x000fe20008000818 */
[----:B------:R-:W-:Y:S02]  /*49f0*/  IADD3 R103, P4, R103, UR18, RZ ;  /* 0x0000001267677c10 */ /* 0x000fe4000ff9e0ff */
[----:B------:R-:W-:Y:S02]  /*4a00*/  IADD3.X R106, R106, UR8, RZ, P0, !PT ;  /* 0x000000086a6a7c10 */ /* 0x000fe400087fe4ff */
[----:B------:R-:W-:Y:S02]  /*4a10*/  IADD3.X R108, R108, UR8, RZ, P1, !PT ;  /* 0x000000086c6c7c10 */ /* 0x000fe40008ffe4ff */
[----:B------:R-:W-:-:S02]  /*4a20*/  IADD3.X R110, R110, UR8, RZ, P2, !PT ;  /* 0x000000086e6e7c10 */ /* 0x000fc400097fe4ff */
[----:B------:R-:W-:Y:S02]  /*4a30*/  IADD3.X R112, R112, UR8, RZ, P3, !PT ;  /* 0x0000000870707c10 */ /* 0x000fe40009ffe4ff */
[----:B------:R-:W-:Y:S02]  /*4a40*/  IADD3 R105, P6, R105, UR18, RZ ;  /* 0x0000001269697c10 */ /* 0x000fe4000ffde0ff */
[----:B------:R-:W-:Y:S02]  /*4a50*/  IADD3 R107, P0, R107, UR18, RZ ;  /* 0x000000126b6b7c10 */ /* 0x000fe4000ff1e0ff */
[----:B------:R-:W-:Y:S02]  /*4a60*/  IADD3 R109, P1, R109, UR18, RZ ;  /* 0x000000126d6d7c10 */ /* 0x000fe4000ff3e0ff */
[----:B------:R-:W-:Y:S02]  /*4a70*/  IADD3 R111, P2, R111, UR18, RZ ;  /* 0x000000126f6f7c10 */ /* 0x000fe4000ff5e0ff */
[----:B------:R-:W-:Y:S01]  /*4a80*/  IADD3 R113, P3, R113, UR18, RZ ;  /* 0x0000001271717c10 */ /* 0x000fe2000ff7e0ff */
[----:B------:R-:W-:Y:S01]  /*4a90*/  VIADD R177, R177, 0xffffffff ;  /* 0xffffffffb1b17836 */ /* 0x000fe20000000000 */
[----:B------:R-:W-:-:S02]  /*4aa0*/  IADD3.X R156, R156, UR8, RZ, P5, !PT ;  /* 0x000000089c9c7c10 */ /* 0x000fc4000affe4ff */
[----:B------:R-:W-:Y:S02]  /*4ab0*/  IADD3.X R114, R114, UR8, RZ, P4, !PT ;  /* 0x0000000872727c10 */ /* 0x000fe4000a7fe4ff */
[----:B------:R-:W-:Y:S02]  /*4ac0*/  IADD3 R157, P5, R157, UR18, RZ ;  /* 0x000000129d9d7c10 */ /* 0x000fe4000ffbe0ff */
[----:B------:R-:W-:Y:S02]  /*4ad0*/  IADD3 R115, P4, R115, UR18, RZ ;  /* 0x0000001273737c10 */ /* 0x000fe4000ff9e0ff */
[----:B------:R-:W-:Y:S02]  /*4ae0*/  IADD3.X R118, R118, UR8, RZ, P6, !PT ;  /* 0x0000000876767c10 */ /* 0x000fe4000b7fe4ff */
[----:B------:R-:W-:Y:S02]  /*4af0*/  IADD3.X R120, R120, UR8, RZ, P0, !PT ;  /* 0x0000000878787c10 */ /* 0x000fe400087fe4ff */
[----:B------:R-:W-:-:S02]  /*4b00*/  IADD3.X R122, R122, UR8, RZ, P1, !PT ;  /* 0x000000087a7a7c10 */ /* 0x000fc40008ffe4ff */
[----:B------:R-:W-:Y:S02]  /*4b10*/  IADD3.X R124, R124, UR8, RZ, P2, !PT ;  /* 0x000000087c7c7c10 */ /* 0x000fe400097fe4ff */
[----:B------:R-:W-:Y:S02]  /*4b20*/  IADD3.X R126, R126, UR8, RZ, P3, !PT ;  /* 0x000000087e7e7c10 */ /* 0x000fe40009ffe4ff */
[----:B------:R-:W-:Y:S02]  /*4b30*/  IADD3 R119, P6, R119, UR18, RZ ;  /* 0x0000001277777c10 */ /* 0x000fe4000ffde0ff */
[----:B------:R-:W-:Y:S02]  /*4b40*/  IADD3 R121, P0, R121, UR18, RZ ;  /* 0x0000001279797c10 */ /* 0x000fe4000ff1e0ff */
[----:B------:R-:W-:Y:S02]  /*4b50*/  IADD3 R123, P1, R123, UR18, RZ ;  /* 0x000000127b7b7c10 */ /* 0x000fe4000ff3e0ff */
[----:B------:R-:W-:-:S02]  /*4b60*/  IADD3 R125, P2, R125, UR18, RZ ;  /* 0x000000127d7d7c10 */ /* 0x000fc4000ff5e0ff */
[----:B------:R-:W-:Y:S02]  /*4b70*/  IADD3 R127, P3, R127, UR18, RZ ;  /* 0x000000127f7f7c10 */ /* 0x000fe4000ff7e0ff */
[----:B------:R-:W-:Y:S02]  /*4b80*/  IADD3.X R169, R169, UR8, RZ, P5, !PT ;  /* 0x00000008a9a97c10 */ /* 0x000fe4000affe4ff */
[----:B------:R-:W-:Y:S02]  /*4b90*/  IADD3.X R128, R128, UR8, RZ, P4, !PT ;  /* 0x0000000880807c10 */ /* 0x000fe4000a7fe4ff */
[----:B------:R-:W-:Y:S02]  /*4ba0*/  ISETP.NE.U32.AND P5, PT, R177, RZ, PT ;  /* 0x000000ffb100720c */ /* 0x000fe40003fa5070 */
[----:B------:R-:W-:Y:S02]  /*4bb0*/  IADD3 R129, P4, R129, UR18, RZ ;  /* 0x0000001281817c10 */ /* 0x000fe4000ff9e0ff */
[----:B------:R-:W-:-:S02]  /*4bc0*/  IADD3.X R132, R132, UR8, RZ, P6, !PT ;  /* 0x0000000884847c10 */ /* 0x000fc4000b7fe4ff */
[----:B------:R-:W-:Y:S02]  /*4bd0*/  IADD3.X R134, R134, UR8, RZ, P0, !PT ;  /* 0x0000000886867c10 */ /* 0x000fe400087fe4ff */
[----:B------:R-:W-:Y:S02]  /*4be0*/  IADD3.X R136, R136, UR8, RZ, P1, !PT ;  /* 0x0000000888887c10 */ /* 0x000fe40008ffe4ff */
[----:B------:R-:W-:Y:S02]  /*4bf0*/  IADD3.X R138, R138, UR8, RZ, P2, !PT ;  /* 0x000000088a8a7c10 */ /* 0x000fe400097fe4ff */
[----:B------:R-:W-:Y:S02]  /*4c00*/  IADD3.X R152, R152, UR8, RZ, P3, !PT ;  /* 0x0000000898987c10 */ /* 0x000fe40009ffe4ff */
[----:B------:R-:W-:Y:S02]  /*4c10*/  IADD3 R133, P6, R133, UR18, RZ ;  /* 0x0000001285857c10 */ /* 0x000fe4000ffde0ff */
[----:B------:R-:W-:-:S02]  /*4c20*/  IADD3 R135, P0, R135, UR18, RZ ;  /* 0x0000001287877c10 */ /* 0x000fc4000ff1e0ff */
[----:B------:R-:W-:Y:S02]  /*4c30*/  IADD3 R137, P1, R137, UR18, RZ ;  /* 0x0000001289897c10 */ /* 0x000fe4000ff3e0ff */
[----:B------:R-:W-:Y:S02]  /*4c40*/  IADD3 R139, P2, R139, UR18, RZ ;  /* 0x000000128b8b7c10 */ /* 0x000fe4000ff5e0ff */
[----:B------:R-:W-:Y:S02]  /*4c50*/  IADD3 R153, P3, R153, UR18, RZ ;  /* 0x0000001299997c10 */ /* 0x000fe4000ff7e0ff */
[----:B------:R-:W-:Y:S02]  /*4c60*/  IADD3.X R154, R154, UR8, RZ, P4, !PT ;  /* 0x000000089a9a7c10 */ /* 0x000fe4000a7fe4ff */
        /* <DEDUP_REMOVED lines=11> */
[----:B------:R-:W-:Y:S01]  /*4d20*/  IADD3.X R168, R168, UR8, RZ, P4, !PT ;  /* 0x00000008a8a87c10 */ /* 0x000fe2000a7fe4ff */
[----:B------:R-:W-:Y:S01]  /*4d30*/  UIADD3 UR11, UR11, -0x40, URZ ;  /* 0xffffffc00b0b7890 */ /* 0x000fe2000fffe03f */
[----:B------:R-:W-:Y:S01]  /*4d40*/  IADD3 R170, P4, R69, R170, RZ ;  /* 0x000000aa45aa7210 */ /* 0x000fe20007f9e0ff */
[----:B------:R-:W-:Y:S02]  /*4d50*/  WARPGROUP.DEPBAR.LE gsb0, 0x0 ;  /* 0x00008000000079c5 */ /* 0x000fe40000010000 */
[----:B------:R-:W-:-:S02]  /*4d60*/  IADD3.X R171, R171, UR8, RZ, P6, !PT ;  /* 0x00000008abab7c10 */ /* 0x000fc4000b7fe4ff */
[----:B------:R-:W-:Y:S02]  /*4d70*/  IADD3.X R172, R172, UR8, RZ, P0, !PT ;  /* 0x00000008acac7c10 */ /* 0x000fe400087fe4ff */
[----:B------:R-:W-:Y:S02]  /*4d80*/  IADD3.X R173, R173, UR8, RZ, P1, !PT ;  /* 0x00000008adad7c10 */ /* 0x000fe40008ffe4ff */
[----:B------:R-:W-:Y:S02]  /*4d90*/  IADD3.X R174, R174, UR8, RZ, P2, !PT ;  /* 0x00000008aeae7c10 */ /* 0x000fe400097fe4ff */
[----:B------:R-:W-:Y:S02]  /*4da0*/  IADD3.X R175, R175, UR8, RZ, P3, !PT ;  /* 0x00000008afaf7c10 */ /* 0x000fe40009ffe4ff */
[----:B------:R-:W-:Y:S01]  /*4db0*/  LEA.HI.X.SX32 R176, R69, R176, 0x1, P4 ;  /* 0x000000b045b07211 */ /* 0x000fe200020f0eff */
[----:B-1----:R-:W-:Y:S06]  /*4dc0*/  @P5 BRA `(.L_x_2) ;  /* 0xffffffe000705947 */ /* 0x002fec000383ffff */
.L_x_1:
[----:B------:R-:W0:Y:S01]  /*4dd0*/  S2R R69, SR_TID.X ;  /* 0x0000000000457919 */ /* 0x000e220000002100 */
[----:B------:R-:W-:Y:S01]  /*4de0*/  F2FP.SATFINITE.E4M3.F32.PACK_AB_MERGE_C R24, R25, R24, RZ ;  /* 0x000000181918723e */ /* 0x000fe200048070ff */
[----:B------:R-:W-:Y:S01]  /*4df0*/  ULDC.64 UR6, c[0x0][0x228] ;  /* 0x00008a0000067ab9 */ /* 0x000fe20000000a00 */
[----:B------:R-:W-:Y:S01]  /*4e00*/  F2FP.SATFINITE.E4M3.F32.PACK_AB_MERGE_C R28, R29, R28, RZ ;  /* 0x0000001c1d1c723e */ /* 0x000fe200048070ff */
[----:B------:R-:W-:Y:S01]  /*4e10*/  ULDC UR4, c[0x0][0x244] ;  /* 0x0000910000047ab9 */ /* 0x000fe20000000800 */
[----:B------:R-:W-:Y:S02]  /*4e20*/  LOP3.LUT R29, R24, 0xffff, RZ, 0xc0, !PT ;  /* 0x0000ffff181d7812 */ /* 0x000fe400078ec0ff */
[----:B------:R-:W-:Y:S02]  /*4e30*/  LOP3.LUT R68, R28, 0xffff, RZ, 0xc0, !PT ;  /* 0x0000ffff1c447812 */ /* 0x000fe400078ec0ff */
[----:B------:R-:W-:Y:S02]  /*4e40*/  F2FP.SATFINITE.E4M3.F32.PACK_AB_MERGE_C R26, R27, R26, RZ ;  /* 0x0000001a1b1a723e */ /* 0x000fe400048070ff */
[----:B------:R-:W-:-:S02]  /*4e50*/  F2FP.SATFINITE.E4M3.F32.PACK_AB_MERGE_C R30, R31, R30, RZ ;  /* 0x0000001e1f1e723e */ /* 0x000fc400048070ff */
[----:B------:R-:W-:Y:S02]  /*4e60*/  F2FP.SATFINITE.E4M3.F32.PACK_AB_MERGE_C R32, R33, R32, RZ ;  /* 0x000000202120723e */ /* 0x000fe400048070ff */
[----:B------:R-:W-:Y:S02]  /*4e70*/  SHF.R.U32.HI R24, RZ, 0x8, R29 ;  /* 0x00000008ff187819 */ /* 0x000fe4000001161d */
[----:B------:R-:W-:Y:S02]  /*4e80*/  SHF.R.U32.HI R25, RZ, 0x8, R68 ;  /* 0x00000008ff197819 */ /* 0x000fe40000011644 */
[----:B------:R-:W-:Y:S02]  /*4e90*/  F2FP.SATFINITE.E4M3.F32.PACK_AB_MERGE_C R34, R35, R34, RZ ;  /* 0x000000222322723e */ /* 0x000fe400048070ff */
[C---:B------:R-:W-:Y:S01]  /*4ea0*/  ISETP.GE.AND P0, PT, R66.reuse, UR6, PT ;  /* 0x0000000642007c0c */ /* 0x040fe2000bf06270 */
[----:B------:R-:W-:Y:S01]  /*4eb0*/  IMAD R66, R66, UR4, RZ ;  /* 0x0000000442427c24 */ /* 0x000fe2000f8e02ff */
[----:B------:R-:W-:Y:S01]  /*4ec0*/  LOP3.LUT R33, R32, 0xffff, RZ, 0xc0, !PT ;  /* 0x0000ffff20217812 */ /* 0x000fe200078ec0ff */
[----:B------:R-:W-:Y:S01]  /*4ed0*/  ULDC.64 UR4, c[0x0][0x220] ;  /* 0x0000880000047ab9 */ /* 0x000fe20000000a00 */
[----:B------:R-:W-:-:S02]  /*4ee0*/  LOP3.LUT R25, R25, 0xffff, RZ, 0xc0, !PT ;  /* 0x0000ffff19197812 */ /* 0x000fc400078ec0ff */
[----:B------:R-:W-:Y:S02]  /*4ef0*/  LOP3.LUT R24, R24, 0xffff, RZ, 0xc0, !PT ;  /* 0x0000ffff18187812 */ /* 0x000fe400078ec0ff */
[----:B------:R-:W-:Y:S02]  /*4f00*/  LOP3.LUT R26, R26, 0xffff, RZ, 0xc0, !PT ;  /* 0x0000ffff1a1a7812 */ /* 0x000fe400078ec0ff */
[----:B------:R-:W-:Y:S01]  /*4f10*/  LOP3.LUT R31, R30, 0xffff, RZ, 0xc0, !PT ;  /* 0x0000ffff1e1f7812 */ /* 0x000fe200078ec0ff */
[C---:B0-----:R-:W-:Y:S01]  /*4f20*/  IMAD.SHL.U32 R27, R69.reuse, 0x10, RZ ;  /* 0x00000010451b7824 */ /* 0x041fe200078e00ff */
[----:B------:R-:W-:Y:S01]  /*4f30*/  LOP3.LUT R35, R34, 0xffff, RZ, 0xc0, !PT ;  /* 0x0000ffff22237812 */ /* 0x000fe200078ec0ff */
[----:B------:R-:W-:Y:S01]  /*4f40*/  IMAD.SHL.U32 R28, R69, 0x80, RZ ;  /* 0x00000080451c7824 */ /* 0x000fe200078e00ff */
[----:B------:R-:W-:Y:S02]  /*4f50*/  ISETP.LT.AND P5, PT, R3, UR7, !P0 ;  /* 0x0000000703007c0c */ /* 0x000fe4000c7a1270 */
[----:B------:R-:W-:-:S02]  /*4f60*/  LOP3.LUT R27, R27, 0x70, RZ, 0xc0, !PT ;  /* 0x000000701b1b7812 */ /* 0x000fc400078ec0ff */
[----:B------:R-:W-:Y:S02]  /*4f70*/  LOP3.LUT R28, R28, 0x400, RZ, 0xc0, !PT ;  /* 0x000004001c1c7812 */ /* 0x000fe400078ec0ff */
[----:B------:R-:W-:Y:S02]  /*4f80*/  PRMT R29, R29, 0x3340, R68 ;  /* 0x000033401d1d7816 */ /* 0x000fe40000000044 */
[----:B------:R-:W-:Y:S02]  /*4f90*/  IADD3 R28, R28, UR10, R27 ;  /* 0x0000000a1c1c7c10 */ /* 0x000fe4000fffe01b */
[----:B------:R-:W-:Y:S02]  /*4fa0*/  PRMT R32, R33, 0x3340, R0 ;  /* 0x0000334021207816 */ /* 0x000fe40000000000 */
[----:B------:R-:W-:Y:S02]  /*4fb0*/  PRMT R27, R24, 0x3340, R25 ;  /* 0x00003340181b7816 */ /* 0x000fe40000000019 */
[----:B------:R-:W-:-:S02]  /*4fc0*/  SHF.R.U32.HI R3, RZ, 0x8, R26 ;  /* 0x00000008ff037819 */ /* 0x000fc4000001161a */
[----:B------:R-:W-:Y:S02]  /*4fd0*/  PRMT R30, R26, 0x3340, R31 ;  /* 0x000033401a1e7816 */ /* 0x000fe4000000001f */
[----:B------:R-:W-:Y:S02]  /*4fe0*/  SHF.R.U32.HI R25, RZ, 0x8, R33 ;  /* 0x00000008ff197819 */ /* 0x000fe40000011621 */
[----:B------:R-:W-:Y:S02]  /*4ff0*/  SHF.R.U32.HI R24, RZ, 0x8, R31 ;  /* 0x00000008ff187819 */ /* 0x000fe4000001161f */
[----:B------:R-:W-:Y:S02]  /*5000*/  SHF.R.U32.HI R26, RZ, 0x8, R35 ;  /* 0x00000008ff1a7819 */ /* 0x000fe40000011623 */
[----:B------:R-:W-:Y:S02]  /*5010*/  PRMT R29, R29, 0x5410, R32 ;  /* 0x000054101d1d7816 */ /* 0x000fe40000000020 */
[----:B------:R-:W-:-:S02]  /*5020*/  LOP3.LUT R25, R25, 0xffff, RZ, 0xc0, !PT ;  /* 0x0000ffff19197812 */ /* 0x000fc400078ec0ff */
[----:B------:R-:W-:Y:S02]  /*5030*/  LOP3.LUT R32, R24, 0xffff, RZ, 0xc0, !PT ;  /* 0x0000ffff18207812 */ /* 0x000fe400078ec0ff */
[----:B------:R-:W-:Y:S02]  /*5040*/  LOP3.LUT R3, R3, 0xffff, RZ, 0xc0, !PT ;  /* 0x0000ffff03037812 */ /* 0x000fe400078ec0ff */
[----:B------:R-:W-:Y:S02]  /*5050*/  LOP3.LUT R26, R26, 0xffff, RZ, 0xc0, !PT ;  /* 0x0000ffff1a1a7812 */ /* 0x000fe400078ec0ff */
[----:B------:R-:W-:Y:S02]  /*5060*/  F2FP.SATFINITE.E4M3.F32.PACK_AB_MERGE_C R36, R37, R36, RZ ;  /* 0x000000242524723e */ /* 0x000fe400048070ff */
[----:B------:R-:W-:Y:S02]  /*5070*/  F2FP.SATFINITE.E4M3.F32.PACK_AB_MERGE_C R38, R39, R38, RZ ;  /* 0x000000262726723e */ /* 0x000fe400048070ff */
[----:B------:R-:W-:-:S02]  /*5080*/  PRMT R31, R35, 0x3340, R0 ;  /* 0x00003340231f7816 */ /* 0x000fc40000000000 */
[----:B------:R-:W-:Y:S02]  /*5090*/  PRMT R24, R25, 0x3340, R0 ;  /* 0x0000334019187816 */ /* 0x000fe40000000000 */
[----:B------:R-:W-:Y:S02]  /*50a0*/  PRMT R3, R3, 0x3340, R32 ;  /* 0x0000334003037816 */ /* 0x000fe40000000020 */
[----:B------:R-:W-:Y:S02]  /*50b0*/  PRMT R26, R26, 0x3340, R1 ;  /* 0x000033401a1a7816 */ /* 0x000fe40000000001 */
[----:B------:R-:W-:Y:S02]  /*50c0*/  LOP3.LUT R67, R67, 0x380, RZ, 0xc0, !PT ;  /* 0x0000038043437812 */ /* 0x000fe400078ec0ff */
[----:B------:R-:W-:Y:S02]  /*50d0*/  PRMT R31, R30, 0x5410, R31 ;  /* 0x000054101e1f7816 */ /* 0x000fe4000000001f */
[----:B------:R-:W-:Y:S01]  /*50e0*/  PRMT R27, R27, 0x5410, R24 ;  /* 0x000054101b1b7816 */ /* 0x000fe20000000018 */
[----:B------:R-:W-:Y:S01]  /*50f0*/  IMAD.IADD R67, R67, 0x1, R28 ;  /* 0x0000000143437824 */ /* 0x000fe200078e021c */
[----:B------:R-:W-:-:S02]  /*5100*/  PRMT R3, R3, 0x5410, R26 ;  /* 0x0000541003037816 */ /* 0x000fc4000000001a */
[----:B------:R-:W-:Y:S02]  /*5110*/  LOP3.LUT R36, R36, 0xffff, RZ, 0xc0, !PT ;  /* 0x0000ffff24247812 */ /* 0x000fe400078ec0ff */
[----:B------:R-:W-:Y:S02]  /*5120*/  LOP3.LUT R38, R38, 0xffff, RZ, 0xc0, !PT ;  /* 0x0000ffff26267812 */ /* 0x000fe400078ec0ff */
[--C-:B------:R-:W-:Y:S02]  /*5130*/  PRMT R32, R29, 0x4210, R36.reuse ;  /* 0x000042101d207816 */ /* 0x100fe40000000024 */
[----:B------:R-:W-:Y:S02]  /*5140*/  PRMT R33, R27, 0x5210, R36 ;  /* 0x000052101b217816 */ /* 0x000fe40000000024 */
[--C-:B------:R-:W-:Y:S02]  /*5150*/  PRMT R34, R31, 0x4210, R38.reuse ;  /* 0x000042101f227816 */ /* 0x100fe40000000026 */
[----:B------:R-:W-:Y:S01]  /*5160*/  PRMT R35, R3, 0x5210, R38 ;  /* 0x0000521003237816 */ /* 0x000fe20000000026 */
[----:B------:R-:W-:Y:S01]  /*5170*/  BAR.SYNC.DEFER_BLOCKING 0x0 ;  /* 0x0000000000007b1d */ /* 0x000fe20000010000 */
[----:B------:R-:W-:-:S02]  /*5180*/  F2FP.SATFINITE.E4M3.F32.PACK_AB_MERGE_C R40, R41, R40, RZ ;  /* 0x000000282928723e */ /* 0x000fc400048070ff */
[----:B------:R-:W-:Y:S02]  /*5190*/  F2FP.SATFINITE.E4M3.F32.PACK_AB_MERGE_C R44, R45, R44, RZ ;  /* 0x0000002c2d2c723e */ /* 0x000fe400048070ff */
[----:B------:R-:W-:-:S03]  /*51a0*/  F2FP.SATFINITE.E4M3.F32.PACK_AB_MERGE_C R48, R49, R48, RZ ;  /* 0x000000303130723e */ /* 0x000fc600048070ff */
[----:B------:R-:W0:Y:S01]  /*51b0*/  LDC R45, c[0x0][0x248] ;  /* 0x00009200ff2d7b82 */ /* 0x000e220000000800 */
[----:B------:R-:W-:Y:S02]  /*51c0*/  LOP3.LUT R40, R40, 0xffff, RZ, 0xc0, !PT ;  /* 0x0000ffff28287812 */ /* 0x000fe400078ec0ff */
[----:B------:R-:W-:Y:S02]  /*51d0*/  LOP3.LUT R39, R48, 0xffff, RZ, 0xc0, !PT ;  /* 0x0000ffff30277812 */ /* 0x000fe400078ec0ff */
[----:B------:R-:W-:Y:S02]  /*51e0*/  LOP3.LUT R37, R44, 0xffff, RZ, 0xc0, !PT ;  /* 0x0000ffff2c257812 */ /* 0x000fe400078ec0ff */
[----:B------:R-:W-:Y:S02]  /*51f0*/  PRMT R25, R39, 0x3340, R0 ;  /* 0x0000334027197816 */ /* 0x000fe40000000000 */
[----:B------:R-:W-:Y:S02]  /*5200*/  PRMT R24, R40, 0x3340, R37 ;  /* 0x0000334028187816 */ /* 0x000fe40000000025 */
[----:B------:R-:W-:-:S02]  /*5210*/  F2FP.SATFINITE.E4M3.F32.PACK_AB_MERGE_C R42, R43, R42, RZ ;  /* 0x0000002a2b2a723e */ /* 0x000fc400048070ff */
[----:B------:R-:W-:Y:S02]  /*5220*/  F2FP.SATFINITE.E4M3.F32.PACK_AB_MERGE_C R46, R47, R46, RZ ;  /* 0x0000002e2f2e723e */ /* 0x000fe400048070ff */
[----:B------:R-:W-:Y:S02]  /*5230*/  F2FP.SATFINITE.E4M3.F32.PACK_AB_MERGE_C R50, R51, R50, RZ ;  /* 0x000000323332723e */ /* 0x000fe400048070ff */
[----:B------:R-:W-:Y:S01]  /*5240*/  LEA R30, R2, UR10, 0x4 ;  /* 0x0000000a021e7c11 */ /* 0x000fe2000f8e20ff */
[----:B------:R1:W-:Y:S01]  /*5250*/  STSM.16.M88.4 [R67], R32 ;  /* 0x0000002043007844 */ /* 0x0003e20000000200 */
[----:B------:R-:W-:Y:S02]  /*5260*/  ISETP.LT.AND P3, PT, R5, UR7, !P0 ;  /* 0x0000000705007c0c */ /* 0x000fe4000c761270 */
[----:B------:R-:W-:Y:S01]  /*5270*/  PRMT R31, R24, 0x5410, R25 ;  /* 0x00005410181f7816 */ /* 0x000fe20000000019 */
[----:B------:R-:W-:Y:S01]  /*5280*/  BAR.SYNC.DEFER_BLOCKING 0x0 ;  /* 0x0000000000007b1d */ /* 0x000fe20000010000 */
[----:B------:R-:W-:-:S02]  /*5290*/  LOP3.LUT R42, R42, 0xffff, RZ, 0xc0, !PT ;  /* 0x0000ffff2a2a7812 */ /* 0x000fc400078ec0ff */
[----:B------:R-:W-:Y:S02]  /*52a0*/  LOP3.LUT R5, R46, 0xffff, RZ, 0xc0, !PT ;  /* 0x0000ffff2e057812 */ /* 0x000fe400078ec0ff */
[----:B------:R-:W-:Y:S02]  /*52b0*/  LOP3.LUT R29, R50, 0xffff, RZ, 0xc0, !PT ;  /* 0x0000ffff321d7812 */ /* 0x000fe400078ec0ff */
[----:B------:R-:W-:Y:S02]  /*52c0*/  ISETP.LT.AND P4, PT, R4, UR7, !P0 ;  /* 0x0000000704007c0c */ /* 0x000fe4000c781270 */
[----:B------:R-:W-:Y:S02]  /*52d0*/  SHF.R.U32.HI R2, RZ, 0x8, R40 ;  /* 0x00000008ff027819 */ /* 0x000fe40000011628 */
[----:B------:R-:W-:Y:S02]  /*52e0*/  SHF.R.U32.HI R4, RZ, 0x8, R37 ;  /* 0x00000008ff047819 */ /* 0x000fe40000011625 */
[----:B-1----:R-:W-:-:S02]  /*52f0*/  PRMT R32, R42, 0x3340, R5 ;  /* 0x000033402a207816 */ /* 0x002fc40000000005 */
[----:B------:R-:W-:Y:S02]  /*5300*/  PRMT R35, R29, 0x3340, R0 ;  /* 0x000033401d237816 */ /* 0x000fe40000000000 */
[----:B------:R-:W-:Y:S02]  /*5310*/  SHF.R.U32.HI R28, RZ, 0x8, R39 ;  /* 0x00000008ff1c7819 */ /* 0x000fe40000011627 */
[----:B------:R-:W-:Y:S02]  /*5320*/  SHF.R.U32.HI R3, RZ, 0x8, R42 ;  /* 0x00000008ff037819 */ /* 0x000fe4000001162a */
[----:B------:R-:W-:Y:S02]  /*5330*/  SHF.R.U32.HI R5, RZ, 0x8, R5 ;  /* 0x00000008ff057819 */ /* 0x000fe40000011605 */
[----:B------:R-:W-:Y:S01]  /*5340*/  SHF.R.U32.HI R29, RZ, 0x8, R29 ;  /* 0x00000008ff1d7819 */ /* 0x000fe2000001161d */
[----:B------:R-:W1:Y:S01]  /*5350*/  LDS.128 R24, [R30] ;  /* 0x000000001e187984 */ /* 0x000e620000000c00 */
[----:B------:R-:W-:-:S02]  /*5360*/  LOP3.LUT R33, R2, 0xffff, RZ, 0xc0, !PT ;  /* 0x0000ffff02217812 */ /* 0x000fc400078ec0ff */
[----:B------:R-:W-:Y:S02]  /*5370*/  LOP3.LUT R4, R4, 0xffff, RZ, 0xc0, !PT ;  /* 0x0000ffff04047812 */ /* 0x000fe400078ec0ff */
[----:B------:R-:W-:Y:S02]  /*5380*/  LOP3.LUT R28, R28, 0xffff, RZ, 0xc0, !PT ;  /* 0x0000ffff1c1c7812 */ /* 0x000fe400078ec0ff */
[----:B------:R-:W-:Y:S02]  /*5390*/  LOP3.LUT R5, R5, 0xffff, RZ, 0xc0, !PT ;  /* 0x0000ffff05057812 */ /* 0x000fe400078ec0ff */
[----:B------:R-:W-:Y:S02]  /*53a0*/  LOP3.LUT R2, R3, 0xffff, RZ, 0xc0, !PT ;  /* 0x0000ffff03027812 */ /* 0x000fe400078ec0ff */
[----:B------:R-:W-:Y:S02]  /*53b0*/  LOP3.LUT R29, R29, 0xffff, RZ, 0xc0, !PT ;  /* 0x0000ffff1d1d7812 */ /* 0x000fe400078ec0ff */
[----:B------:R-:W-:-:S02]  /*53c0*/  F2FP.SATFINITE.E4M3.F32.PACK_AB_MERGE_C R52, R53, R52, RZ ;  /* 0x000000343534723e */ /* 0x000fc400048070ff */
[----:B------:R-:W-:Y:S02]  /*53d0*/  F2FP.SATFINITE.E4M3.F32.PACK_AB_MERGE_C R54, R55, R54, RZ ;  /* 0x000000363736723e */ /* 0x000fe400048070ff */
[----:B------:R-:W-:Y:S02]  /*53e0*/  PRMT R4, R33, 0x3340, R4 ;  /* 0x0000334021047816 */ /* 0x000fe40000000004 */
[----:B------:R-:W-:Y:S02]  /*53f0*/  PRMT R3, R28, 0x3340, R1 ;  /* 0x000033401c037816 */ /* 0x000fe40000000001 */
[----:B------:R-:W-:Y:S02]  /*5400*/  PRMT R2, R2, 0x3340, R5 ;  /* 0x0000334002027816 */ /* 0x000fe40000000005 */
[----:B------:R-:W-:Y:S02]  /*5410*/  PRMT R29, R29, 0x3340, R0 ;  /* 0x000033401d1d7816 */ /* 0x000fe40000000000 */
[----:B------:R-:W-:-:S02]  /*5420*/  PRMT R35, R32, 0x5410, R35 ;  /* 0x0000541020237816 */ /* 0x000fc40000000023 */
[----:B------:R-:W-:Y:S02]  /*5430*/  PRMT R3, R4, 0x5410, R3 ;  /* 0x0000541004037816 */ /* 0x000fe40000000003 */
[----:B------:R-:W-:Y:S02]  /*5440*/  PRMT R29, R2, 0x5410, R29 ;  /* 0x00005410021d7816 */ /* 0x000fe4000000001d */
[----:B------:R-:W-:Y:S02]  /*5450*/  LOP3.LUT R52, R52, 0xffff, RZ, 0xc0, !PT ;  /* 0x0000ffff34347812 */ /* 0x000fe400078ec0ff */
[----:B------:R-:W-:Y:S02]  /*5460*/  LOP3.LUT R54, R54, 0xffff, RZ, 0xc0, !PT ;  /* 0x0000ffff36367812 */ /* 0x000fe400078ec0ff */
[--C-:B------:R-:W-:Y:S02]  /*5470*/  PRMT R36, R31, 0x4210, R52.reuse ;  /* 0x000042101f247816 */ /* 0x100fe40000000034 */
[----:B------:R-:W-:-:S02]  /*5480*/  PRMT R37, R3, 0x5210, R52 ;  /* 0x0000521003257816 */ /* 0x000fc40000000034 */
[--C-:B------:R-:W-:Y:S02]  /*5490*/  PRMT R38, R35, 0x4210, R54.reuse ;  /* 0x0000421023267816 */ /* 0x100fe40000000036 */
[----:B------:R-:W-:Y:S01]  /*54a0*/  PRMT R39, R29, 0x5210, R54 ;  /* 0x000052101d277816 */ /* 0x000fe20000000036 */
[----:B------:R-:W-:Y:S01]  /*54b0*/  BAR.SYNC.DEFER_BLOCKING 0x0 ;  /* 0x0000000000007b1d */ /* 0x000fe20000010000 */
[C---:B------:R-:W-:Y:S01]  /*54c0*/  ISETP.LT.AND P2, PT, R0.reuse, UR7, !P0 ;  /* 0x0000000700007c0c */ /* 0x040fe2000c741270 */
[----:B0-----:R-:W-:Y:S01]  /*54d0*/  IMAD R0, R0, R45, RZ ;  /* 0x0000002d00007224 */ /* 0x001fe200078e02ff */
[----:B------:R-:W-:Y:S02]  /*54e0*/  IADD3 R41, P1, R66, UR4, RZ ;  /* 0x0000000442297c10 */ /* 0x000fe4000ff3e0ff */
[----:B-1----:R-:W-:Y:S01]  /*54f0*/  PRMT R35, R24, 0x7770, RZ ;  /* 0x0000777018237816 */ /* 0x002fe200000000ff */
[----:B------:R-:W-:Y:S01]  /*5500*/  IMAD R5, R45, 0x2, R0 ;  /* 0x000000022d057824 */ /* 0x000fe200078e0200 */
[----:B------:R-:W-:-:S02]  /*5510*/  LEA.HI.X.SX32 R43, R66, UR5, 0x1, P1 ;  /* 0x00000005422b7c11 */ /* 0x000fc400088f0eff */
[----:B------:R-:W-:Y:S02]  /*5520*/  IADD3 R2, P6, R0, R41, RZ ;  /* 0x0000002900027210 */ /* 0x000fe40007fde0ff */
[----:B------:R-:W-:Y:S02]  /*5530*/  ISETP.LT.AND P1, PT, R6, UR7, !P0 ;  /* 0x0000000706007c0c */ /* 0x000fe4000c721270 */
[----:B------:R-:W-:Y:S01]  /*5540*/  LEA.HI.X.SX32 R3, R0, R43, 0x1, P6 ;  /* 0x0000002b00037211 */ /* 0x000fe200030f0eff */
[----:B------:R-:W-:Y:S01]  /*5550*/  IMAD R0, R45, 0x2, R5 ;  /* 0x000000022d007824 */ /* 0x000fe200078e0205 */
[----:B------:R-:W-:Y:S02]  /*5560*/  IADD3 R4, P6, R5, R41, RZ ;  /* 0x0000002905047210 */ /* 0x000fe40007fde0ff */
[----:B------:R-:W-:Y:S01]  /*5570*/  PRMT R31, R25, 0x7770, RZ ;  /* 0x00007770191f7816 */ /* 0x000fe200000000ff */
[----:B------:R-:W-:Y:S01]  /*5580*/  IMAD R29, R45, 0x2, R0 ;  /* 0x000000022d1d7824 */ /* 0x000fe200078e0200 */
[----:B------:R-:W-:-:S02]  /*5590*/  LEA.HI.X.SX32 R5, R5, R43, 0x1, P6 ;  /* 0x0000002b05057211 */ /* 0x000fc400030f0eff */
[----:B------:R-:W-:Y:S02]  /*55a0*/  IADD3 R6, P6, R0, R41, RZ ;  /* 0x0000002900067210 */ /* 0x000fe40007fde0ff */
[----:B------:R-:W-:Y:S01]  /*55b0*/  PRMT R33, R26, 0x7770, RZ ;  /* 0x000077701a217816 */ /* 0x000fe200000000ff */
[----:B------:R-:W-:Y:S01]  /*55c0*/  STSM.16.M88.4 [R67], R36 ;  /* 0x0000002443007844 */ /* 0x000fe20000000200 */
[----:B------:R-:W-:Y:S06]  /*55d0*/  BAR.SYNC.DEFER_BLOCKING 0x0 ;  /* 0x0000000000007b1d */ /* 0x000fec0000010000 */
[----:B------:R0:W-:Y:S01]  /*55e0*/  @P2 STG.E.U8 desc[UR16][R2.64], R35 ;  /* 0x0000002302002986 */ /* 0x0001e2000c101110 */
[----:B------:R-:W-:-:S02]  /*55f0*/  ISETP.LT.AND P2, PT, R7, UR7, !P0 ;  /* 0x0000000707007c0c */ /* 0x000fc4000c741270 */
[----:B------:R-:W-:Y:S01]  /*5600*/  LEA.HI.X.SX32 R7, R0, R43, 0x1, P6 ;  /* 0x0000002b00077211 */ /* 0x000fe200030f0eff */
[----:B------:R-:W-:Y:S01]  /*5610*/  IMAD R0, R45, 0x2, R29 ;  /* 0x000000022d007824 */ /* 0x000fe200078e021d */
[C---:B------:R-:W-:Y:S01]  /*5620*/  IADD3 R28, P6, R29.reuse, R41, RZ ;  /* 0x000000291d1c7210 */ /* 0x040fe20007fde0ff */
[----:B------:R1:W-:Y:S01]  /*5630*/  @P5 STG.E.U8 desc[UR16][R4.64], R31 ;  /* 0x0000001f04005986 */ /* 0x0003e2000c101110 */
[----:B------:R-:W-:Y:S02]  /*5640*/  ISETP.LT.AND P5, PT, R8, UR7, !P0 ;  /* 0x0000000708007c0c */ /* 0x000fe4000c7a1270 */
[----:B------:R-:W-:Y:S01]  /*5650*/  LEA.HI.X.SX32 R29, R29, R43, 0x1, P6 ;  /* 0x0000002b1d1d7211 */ /* 0x000fe200030f0eff */
[----:B------:R2:W-:Y:S01]  /*5660*/  @P4 STG.E.U8 desc[UR16][R6.64], R33 ;  /* 0x0000002106004986 */ /* 0x0005e2000c101110 */
[----:B------:R-:W-:Y:S02]  /*5670*/  ISETP.LT.AND P4, PT, R9, UR7, !P0 ;  /* 0x0000000709007c0c */ /* 0x000fe4000c781270 */
[----:B0-----:R-:W-:-:S02]  /*5680*/  IADD3 R2, P6, R0, R41, RZ ;  /* 0x0000002900027210 */ /* 0x001fc40007fde0ff */
[----:B------:R-:W-:Y:S02]  /*5690*/  PRMT R35, R27, 0x7770, RZ ;  /* 0x000077701b237816 */ /* 0x000fe400000000ff */
[----:B------:R-:W-:Y:S01]  /*56a0*/  LEA.HI.X.SX32 R3, R0, R43, 0x1, P6 ;  /* 0x0000002b00037211 */ /* 0x000fe200030f0eff */
[C---:B-1----:R-:W-:Y:S01]  /*56b0*/  IMAD R5, R45.reuse, 0x2, R0 ;  /* 0x000000022d057824 */ /* 0x042fe200078e0200 */
[----:B------:R-:W-:Y:S01]  /*56c0*/  PRMT R31, R24, 0x7771, RZ ;  /* 0x00007771181f7816 */ /* 0x000fe200000000ff */
[----:B------:R-:W-:Y:S01]  /*56d0*/  @P3 STG.E.U8 desc[UR16][R28.64], R35 ;  /* 0x000000231c003986 */ /* 0x000fe2000c101110 */
[----:B------:R-:W-:Y:S01]  /*56e0*/  ISETP.LT.AND P3, PT, R10, UR7, !P0 ;  /* 0x000000070a007c0c */ /* 0x000fe2000c761270 */
[----:B------:R-:W-:Y:S01]  /*56f0*/  IMAD R0, R45, 0x2, R5 ;  /* 0x000000022d007824 */ /* 0x000fe200078e0205 */
[----:B------:R-:W-:Y:S01]  /*5700*/  IADD3 R4, P6, R5, R41, RZ ;  /* 0x0000002905047210 */ /* 0x000fe20007fde0ff */
[----:B------:R0:W-:Y:S01]  /*5710*/  @P1 STG.E.U8 desc[UR16][R2.64], R31 ;  /* 0x0000001f02001986 */ /* 0x0001e2000c101110 */
[----:B--2---:R-:W-:Y:S01]  /*5720*/  PRMT R33, R25, 0x7771, RZ ;  /* 0x0000777119217816 */ /* 0x004fe200000000ff */
[----:B------:R-:W-:Y:S01]  /*5730*/  IMAD R9, R45, 0x2, R0 ;  /* 0x000000022d097824 */ /* 0x000fe200078e0200 */
[----:B------:R-:W-:-:S02]  /*5740*/  LEA.HI.X.SX32 R5, R5, R43, 0x1, P6 ;  /* 0x0000002b05057211 */ /* 0x000fc400030f0eff */
[C---:B------:R-:W-:Y:S02]  /*5750*/  IADD3 R6, P6, R0.reuse, R41, RZ ;  /* 0x0000002900067210 */ /* 0x040fe40007fde0ff */
[----:B------:R-:W-:Y:S01]  /*5760*/  ISETP.LT.AND P1, PT, R11, UR7, !P0 ;  /* 0x000000070b007c0c */ /* 0x000fe2000c721270 */
[----:B------:R1:W-:Y:S01]  /*5770*/  @P2 STG.E.U8 desc[UR16][R4.64], R33 ;  /* 0x0000002104002986 */ /* 0x0003e2000c101110 */
[----:B------:R-:W-:Y:S01]  /*5780*/  LEA.HI.X.SX32 R7, R0, R43, 0x1, P6 ;  /* 0x0000002b00077211 */ /* 0x000fe200030f0eff */
[----:B------:R-:W-:Y:S01]  /*5790*/  IMAD R0, R45, 0x2, R9 ;  /* 0x000000022d007824 */ /* 0x000fe200078e0209 */
[C---:B------:R-:W-:Y:S02]  /*57a0*/  IADD3 R8, P6, R9.reuse, R41, RZ ;  /* 0x0000002909087210 */ /* 0x040fe40007fde0ff */
[----:B0-----:R-:W-:Y:S02]  /*57b0*/  PRMT R31, R26, 0x7771, RZ ;  /* 0x000077711a1f7816 */ /* 0x001fe400000000ff */
[----:B------:R-:W-:-:S02]  /*57c0*/  LEA.HI.X.SX32 R9, R9, R43, 0x1, P6 ;  /* 0x0000002b09097211 */ /* 0x000fc400030f0eff */
[C---:B------:R-:W-:Y:S01]  /*57d0*/  IADD3 R2, P6, R0.reuse, R41, RZ ;  /* 0x0000002900027210 */ /* 0x040fe20007fde0ff */
[----:B------:R-:W-:Y:S01]  /*57e0*/  @P5 STG.E.U8 desc[UR16][R6.64], R31 ;  /* 0x0000001f06005986 */ /* 0x000fe2000c101110 */
[----:B------:R-:W-:Y:S01]  /*57f0*/  PRMT R29, R27, 0x7771, RZ ;  /* 0x000077711b1d7816 */ /* 0x000fe200000000ff */
[C---:B-1----:R-:W-:Y:S01]  /*5800*/  IMAD R4, R45.reuse, 0x2, R0 ;  /* 0x000000022d047824 */ /* 0x042fe200078e0200 */
[----:B------:R-:W-:Y:S02]  /*5810*/  LEA.HI.X.SX32 R3, R0, R43, 0x1, P6 ;  /* 0x0000002b00037211 */ /* 0x000fe400030f0eff */
[----:B------:R-:W-:Y:S01]  /*5820*/  ISETP.LT.AND P2, PT, R12, UR7, !P0 ;  /* 0x000000070c007c0c */ /* 0x000fe2000c741270 */
[----:B------:R-:W-:Y:S01]  /*5830*/  IMAD R0, R45, 0x2, R4 ;  /* 0x000000022d007824 */ /* 0x000fe200078e0204 */
[----:B------:R-:W-:Y:S01]  /*5840*/  IADD3 R10, P6, R4, R41, RZ ;  /* 0x00000029040a7210 */ /* 0x000fe20007fde0ff */
[----:B------:R0:W-:Y:S01]  /*5850*/  @P4 STG.E.U8 desc[UR16][R8.64], R29 ;  /* 0x0000001d08004986 */ /* 0x0001e2000c101110 */
[----:B------:R-:W-:-:S02]  /*5860*/  PRMT R33, R24, 0x7772, RZ ;  /* 0x0000777218217816 */ /* 0x000fc400000000ff */
[----:B------:R-:W-:Y:S02]  /*5870*/  LEA.HI.X.SX32 R11, R4, R43, 0x1, P6 ;  /* 0x0000002b040b7211 */ /* 0x000fe400030f0eff */
[C---:B------:R-:W-:Y:S01]  /*5880*/  IADD3 R12, P6, R0.reuse, R41, RZ ;  /* 0x00000029000c7210 */ /* 0x040fe20007fde0ff */
[----:B------:R-:W1:Y:S01]  /*5890*/  LDS.128 R4, [R30] ;  /* 0x000000001e047984 */ /* 0x000e620000000c00 */
[----:B------:R-:W-:Y:S02]  /*58a0*/  ISETP.LT.AND P5, PT, R13, UR7, !P0 ;  /* 0x000000070d007c0c */ /* 0x000fe4000c7a1270 */
[----:B------:R-:W-:Y:S01]  /*58b0*/  LEA.HI.X.SX32 R13, R0, R43, 0x1, P6 ;  /* 0x0000002b000d7211 */ /* 0x000fe200030f0eff */
[----:B------:R2:W-:Y:S01]  /*58c0*/  @P3 STG.E.U8 desc[UR16][R2.64], R33 ;  /* 0x0000002102003986 */ /* 0x0005e2000c101110 */
[----:B------:R-:W-:Y:S01]  /*58d0*/  ISETP.LT.AND P4, PT, R14, UR7, !P0 ;  /* 0x000000070e007c0c */ /* 0x000fe2000c781270 */
[----:B0-----:R-:W-:Y:S01]  /*58e0*/  IMAD R8, R45, 0x2, R0 ;  /* 0x000000022d087824 */ /* 0x001fe200078e0200 */
[----:B------:R-:W-:-:S02]  /*58f0*/  PRMT R31, R25, 0x7772, RZ ;  /* 0x00007772191f7816 */ /* 0x000fc400000000ff */
[----:B------:R-:W-:Y:S01]  /*5900*/  ISETP.LT.AND P3, PT, R15, UR7, !P0 ;  /* 0x000000070f007c0c */ /* 0x000fe2000c761270 */
[----:B------:R-:W-:Y:S01]  /*5910*/  IMAD R0, R45, 0x2, R8 ;  /* 0x000000022d007824 */ /* 0x000fe200078e0208 */
[----:B------:R-:W-:Y:S01]  /*5920*/  PRMT R29, R26, 0x7772, RZ ;  /* 0x000077721a1d7816 */ /* 0x000fe200000000ff */
[----:B------:R0:W-:Y:S01]  /*5930*/  @P1 STG.E.U8 desc[UR16][R10.64], R31 ;  /* 0x0000001f0a001986 */ /* 0x0001e2000c101110 */
[----:B------:R-:W-:Y:S01]  /*5940*/  PRMT R15, R27, 0x7772, RZ ;  /* 0x000077721b0f7816 */ /* 0x000fe200000000ff */
[----:B------:R-:W-:Y:S01]  /*5950*/  IMAD R14, R45, 0x2, R0 ;  /* 0x000000022d0e7824 */ /* 0x000fe200078e0200 */
[----:B------:R-:W-:Y:S01]  /*5960*/  PRMT R25, R25, 0x7773, RZ ;  /* 0x0000777319197816 */ /* 0x000fe200000000ff */
[----:B------:R3:W-:Y:S01]  /*5970*/  @P2 STG.E.U8 desc[UR16][R12.64], R29 ;  /* 0x0000001d0c002986 */ /* 0x0007e2000c101110 */
[----:B--2---:R-:W-:Y:S02]  /*5980*/  IADD3 R2, P6, R8, R41, RZ ;  /* 0x0000002908027210 */ /* 0x004fe40007fde0ff */
[----:B------:R-:W-:-:S02]  /*5990*/  ISETP.LT.AND P2, PT, R17, UR7, !P0 ;  /* 0x0000000711007c0c */ /* 0x000fc4000c741270 */
[----:B------:R-:W-:Y:S02]  /*59a0*/  LEA.HI.X.SX32 R3, R8, R43, 0x1, P6 ;  /* 0x0000002b08037211 */ /* 0x000fe400030f0eff */
[----:B------:R-:W-:Y:S02]  /*59b0*/  IADD3 R8, P6, R0, R41, RZ ;  /* 0x0000002900087210 */ /* 0x000fe40007fde0ff */
[----:B------:R-:W-:Y:S01]  /*59c0*/  PRMT R17, R24, 0x7773, RZ ;  /* 0x0000777318117816 */ /* 0x000fe200000000ff */
[----:B------:R2:W-:Y:S01]  /*59d0*/  @P5 STG.E.U8 desc[UR16][R2.64], R15 ;  /* 0x0000000f02005986 */ /* 0x0005e2000c101110 */
[----:B------:R-:W-:Y:S01]  /*59e0*/  LEA.HI.X.SX32 R9, R0, R43, 0x1, P6 ;  /* 0x0000002b00097211 */ /* 0x000fe200030f0eff */
[----:B------:R-:W-:Y:S01]  /*59f0*/  IMAD R0, R45, 0x2, R14 ;  /* 0x000000022d007824 */ /* 0x000fe200078e020e */
[----:B0-----:R-:W-:Y:S02]  /*5a00*/  IADD3 R10, P6, R14, R41, RZ ;  /* 0x000000290e0a7210 */ /* 0x001fe40007fde0ff */
[----:B------:R-:W-:Y:S01]  /*5a10*/  ISETP.LT.AND P1, PT, R16, UR7, !P0 ;  /* 0x0000000710007c0c */ /* 0x000fe2000c721270 */
[----:B------:R0:W-:Y:S01]  /*5a20*/  @P4 STG.E.U8 desc[UR16][R8.64], R17 ;  /* 0x0000001108004986 */ /* 0x0001e2000c101110 */
[----:B------:R-:W-:-:S02]  /*5a30*/  LEA.HI.X.SX32 R11, R14, R43, 0x1, P6 ;  /* 0x0000002b0e0b7211 */ /* 0x000fc400030f0eff */
[----:B---3--:R-:W-:Y:S02]  /*5a40*/  IADD3 R12, P6, R0, R41, RZ ;  /* 0x00000029000c7210 */ /* 0x008fe40007fde0ff */
[----:B------:R-:W-:Y:S01]  /*5a50*/  ISETP.LT.AND P5, PT, R18, UR7, !P0 ;  /* 0x0000000712007c0c */ /* 0x000fe2000c7a1270 */
[C---:B--2---:R-:W-:Y:S01]  /*5a60*/  IMAD R3, R45.reuse, 0x2, R0 ;  /* 0x000000022d037824 */ /* 0x044fe200078e0200 */
[----:B------:R-:W-:Y:S01]  /*5a70*/  LEA.HI.X.SX32 R13, R0, R43, 0x1, P6 ;  /* 0x0000002b000d7211 */ /* 0x000fe200030f0eff */
[----:B------:R2:W-:Y:S01]  /*5a80*/  @P3 STG.E.U8 desc[UR16][R10.64], R25 ;  /* 0x000000190a003986 */ /* 0x0005e2000c101110 */
[----:B------:R-:W-:Y:S01]  /*5a90*/  PRMT R15, R26, 0x7773, RZ ;  /* 0x000077731a0f7816 */ /* 0x000fe200000000ff */
[----:B------:R-:W-:Y:S01]  /*5aa0*/  IMAD R0, R45, 0x2, R3 ;  /* 0x000000022d007824 */ /* 0x000fe200078e0203 */
[----:B------:R-:W-:Y:S02]  /*5ab0*/  IADD3 R2, P6, R3, R41, RZ ;  /* 0x0000002903027210 */ /* 0x000fe40007fde0ff */
[----:B------:R-:W-:Y:S01]  /*5ac0*/  ISETP.LT.AND P4, PT, R19, UR7, !P0 ;  /* 0x0000000713007c0c */ /* 0x000fe2000c781270 */
[----:B------:R3:W-:Y:S01]  /*5ad0*/  @P1 STG.E.U8 desc[UR16][R12.64], R15 ;  /* 0x0000000f0c001986 */ /* 0x0007e2000c101110 */
[----:B------:R-:W-:-:S02]  /*5ae0*/  LEA.HI.X.SX32 R3, R3, R43, 0x1, P6 ;  /* 0x0000002b03037211 */ /* 0x000fc400030f0eff */
[C---:B0-----:R-:W-:Y:S02]  /*5af0*/  IADD3 R8, P6, R0.reuse, R41, RZ ;  /* 0x0000002900087210 */ /* 0x041fe40007fde0ff */
[----:B------:R-:W-:Y:S01]  /*5b00*/  PRMT R27, R27, 0x7773, RZ ;  /* 0x000077731b1b7816 */ /* 0x000fe200000000ff */
[C---:B--2---:R-:W-:Y:S01]  /*5b10*/  IMAD R11, R45.reuse, 0x2, R0 ;  /* 0x000000022d0b7824 */ /* 0x044fe200078e0200 */
[----:B------:R-:W-:Y:S02]  /*5b20*/  LEA.HI.X.SX32 R9, R0, R43, 0x1, P6 ;  /* 0x0000002b00097211 */ /* 0x000fe400030f0eff */
[----:B-1----:R-:W-:Y:S01]  /*5b30*/  PRMT R17, R4, 0x7770, RZ ;  /* 0x0000777004117816 */ /* 0x002fe200000000ff */
[----:B------:R-:W-:Y:S01]  /*5b40*/  IMAD R0, R45, 0x2, R11 ;  /* 0x000000022d007824 */ /* 0x000fe200078e020b */
[----:B------:R-:W-:Y:S01]  /*5b50*/  IADD3 R10, P6, R11, R41, RZ ;  /* 0x000000290b0a7210 */ /* 0x000fe20007fde0ff */
[----:B------:R0:W-:Y:S01]  /*5b60*/  @P2 STG.E.U8 desc[UR16][R2.64], R27 ;  /* 0x0000001b02002986 */ /* 0x0001e2000c101110 */
[----:B------:R-:W-:Y:S01]  /*5b70*/  PRMT R19, R5, 0x7770, RZ ;  /* 0x0000777005137816 */ /* 0x000fe200000000ff */
[----:B------:R-:W-:Y:S01]  /*5b80*/  IMAD R14, R45, 0x2, R0 ;  /* 0x000000022d0e7824 */ /* 0x000fe200078e0200 */
[----:B------:R-:W-:Y:S01]  /*5b90*/  LEA.HI.X.SX32 R11, R11, R43, 0x1, P6 ;  /* 0x0000002b0b0b7211 */ /* 0x000fe200030f0eff */
[----:B------:R1:W-:Y:S01]  /*5ba0*/  @P5 STG.E.U8 desc[UR16][R8.64], R17 ;  /* 0x0000001108005986 */ /* 0x0003e2000c101110 */
[----:B---3--:R-:W-:-:S02]  /*5bb0*/  IADD3 R12, P6, R0, R41, RZ ;  /* 0x00000029000c7210 */ /* 0x008fc40007fde0ff */
[----:B------:R-:W-:Y:S01]  /*5bc0*/  ISETP.LT.AND P3, PT, R20, UR7, !P0 ;  /* 0x0000000714007c0c */ /* 0x000fe2000c761270 */
[----:B------:R2:W-:Y:S01]  /*5bd0*/  @P4 STG.E.U8 desc[UR16][R10.64], R19 ;  /* 0x000000130a004986 */ /* 0x0005e2000c101110 */
[----:B------:R-:W-:Y:S01]  /*5be0*/  LEA.HI.X.SX32 R13, R0, R43, 0x1, P6 ;  /* 0x0000002b000d7211 */ /* 0x000fe200030f0eff */
[----:B------:R-:W-:Y:S01]  /*5bf0*/  IMAD R0, R45, 0x2, R14 ;  /* 0x000000022d007824 */ /* 0x000fe200078e020e */
[----:B------:R-:W-:Y:S02]  /*5c00*/  ISETP.LT.AND P1, PT, R21, UR7, !P0 ;  /* 0x0000000715007c0c */ /* 0x000fe4000c721270 */
[C---:B0-----:R-:W-:Y:S02]  /*5c10*/  IADD3 R2, P6, R14.reuse, R41, RZ ;  /* 0x000000290e027210 */ /* 0x041fe40007fde0ff */
[----:B------:R-:W-:Y:S02]  /*5c20*/  PRMT R15, R7, 0x7770, RZ ;  /* 0x00007770070f7816 */ /* 0x000fe400000000ff */
[----:B------:R-:W-:-:S02]  /*5c30*/  LEA.HI.X.SX32 R3, R14, R43, 0x1, P6 ;  /* 0x0000002b0e037211 */ /* 0x000fc400030f0eff */
[----:B-1----:R-:W-:Y:S01]  /*5c40*/  IADD3 R8, P6, R0, R41, RZ ;  /* 0x0000002900087210 */ /* 0x002fe20007fde0ff */
[C---:B--2---:R-:W-:Y:S01]  /*5c50*/  IMAD R11, R45.reuse, 0x2, R0 ;  /* 0x000000022d0b7824 */ /* 0x044fe200078e0200 */
[----:B------:R-:W-:Y:S02]  /*5c60*/  PRMT R17, R6, 0x7770, RZ ;  /* 0x0000777006117816 */ /* 0x000fe400000000ff */
[----:B------:R-:W-:Y:S01]  /*5c70*/  LEA.HI.X.SX32 R9, R0, R43, 0x1, P6 ;  /* 0x0000002b00097211 */ /* 0x000fe200030f0eff */
[----:B------:R-:W-:Y:S01]  /*5c80*/  IMAD R0, R45, 0x2, R11 ;  /* 0x000000022d007824 */ /* 0x000fe200078e020b */
[C---:B------:R-:W-:Y:S01]  /*5c90*/  IADD3 R10, P6, R11.reuse, R41, RZ ;  /* 0x000000290b0a7210 */ /* 0x040fe20007fde0ff */
[----:B------:R0:W-:Y:S01]  /*5ca0*/  @P3 STG.E.U8 desc[UR16][R12.64], R17 ;  /* 0x000000110c003986 */ /* 0x0001e2000c101110 */
[----:B------:R-:W-:Y:S02]  /*5cb0*/  ISETP.LT.AND P2, PT, R22, UR7, !P0 ;  /* 0x0000000716007c0c */ /* 0x000fe4000c741270 */
[----:B------:R-:W-:Y:S01]  /*5cc0*/  LEA.HI.X.SX32 R11, R11, R43, 0x1, P6 ;  /* 0x0000002b0b0b7211 */ /* 0x000fe200030f0eff */
[----:B------:R1:W-:Y:S01]  /*5cd0*/  @P1 STG.E.U8 desc[UR16][R2.64], R15 ;  /* 0x0000000f02001986 */ /* 0x0003e2000c101110 */
[----:B------:R-:W-:-:S02]  /*5ce0*/  ISETP.LT.AND P5, PT, R23, UR7, !P0 ;  /* 0x0000000717007c0c */ /* 0x000fc4000c7a1270 */
[----:B------:R-:W-:Y:S02]  /*5cf0*/  PRMT R19, R4, 0x7771, RZ ;  /* 0x0000777104137816 */ /* 0x000fe400000000ff */
[----:B------:R-:W-:Y:S02]  /*5d00*/  ISETP.LT.AND P4, PT, R56, UR7, !P0 ;  /* 0x0000000738007c0c */ /* 0x000fe4000c781270 */
[----:B------:R-:W-:Y:S02]  /*5d10*/  ISETP.LT.AND P3, PT, R57, UR7, !P0 ;  /* 0x0000000739007c0c */ /* 0x000fe4000c761270 */
[----:B0-----:R-:W-:Y:S01]  /*5d20*/  IADD3 R12, P6, R0, R41, RZ ;  /* 0x00000029000c7210 */ /* 0x001fe20007fde0ff */
[----:B------:R0:W-:Y:S01]  /*5d30*/  @P2 STG.E.U8 desc[UR16][R8.64], R19 ;  /* 0x0000001308002986 */ /* 0x0001e2000c101110 */
[----:B------:R-:W-:Y:S01]  /*5d40*/  ISETP.LT.AND P1, PT, R58, UR7, !P0 ;  /* 0x000000073a007c0c */ /* 0x000fe2000c721270 */
[----:B-1----:R-:W-:Y:S01]  /*5d50*/  IMAD R3, R45, 0x2, R0 ;  /* 0x000000022d037824 */ /* 0x002fe200078e0200 */
[----:B------:R-:W-:-:S02]  /*5d60*/  LEA.HI.X.SX32 R13, R0, R43, 0x1, P6 ;  /* 0x0000002b000d7211 */ /* 0x000fc400030f0eff */
[----:B------:R-:W-:Y:S01]  /*5d70*/  PRMT R17, R5, 0x7771, RZ ;  /* 0x0000777105117816 */ /* 0x000fe200000000ff */
[----:B------:R-:W-:Y:S01]  /*5d80*/  IMAD R0, R45, 0x2, R3 ;  /* 0x000000022d007824 */ /* 0x000fe200078e0203 */
[----:B------:R-:W-:Y:S02]  /*5d90*/  IADD3 R2, P6, R3, R41, RZ ;  /* 0x0000002903027210 */ /* 0x000fe40007fde0ff */
[----:B------:R-:W-:Y:S01]  /*5da0*/  PRMT R15, R6, 0x7771, RZ ;  /* 0x00007771060f7816 */ /* 0x000fe200000000ff */
[----:B------:R-:W-:Y:S01]  /*5db0*/  IMAD R14, R45, 0x2, R0 ;  /* 0x000000022d0e7824 */ /* 0x000fe200078e0200 */
[----:B------:R-:W-:Y:S01]  /*5dc0*/  LEA.HI.X.SX32 R3, R3, R43, 0x1, P6 ;  /* 0x0000002b03037211 */ /* 0x000fe200030f0eff */
[----:B------:R1:W-:Y:S01]  /*5dd0*/  @P5 STG.E.U8 desc[UR16][R10.64], R17 ;  /* 0x000000110a005986 */ /* 0x0003e2000c101110 */
[C---:B0-----:R-:W-:Y:S02]  /*5de0*/  IADD3 R8, P6, R0.reuse, R41, RZ ;  /* 0x0000002900087210 */ /* 0x041fe40007fde0ff */
[----:B------:R-:W-:Y:S01]  /*5df0*/  PRMT R21, R7, 0x7771, RZ ;  /* 0x0000777107157816 */ /* 0x000fe200000000ff */
[----:B------:R0:W-:Y:S01]  /*5e00*/  @P4 STG.E.U8 desc[UR16][R12.64], R15 ;  /* 0x0000000f0c004986 */ /* 0x0001e2000c101110 */
[----:B------:R-:W-:Y:S01]  /*5e10*/  LEA.HI.X.SX32 R9, R0, R43, 0x1, P6 ;  /* 0x0000002b00097211 */ /* 0x000fe200030f0eff */
[----:B------:R-:W-:Y:S01]  /*5e20*/  IMAD R0, R45, 0x2, R14 ;  /* 0x000000022d007824 */ /* 0x000fe200078e020e */
[----:B------:R-:W-:Y:S01]  /*5e30*/  ISETP.LT.AND P2, PT, R59, UR7, !P0 ;  /* 0x000000073b007c0c */ /* 0x000fe2000c741270 */
[----:B------:R2:W-:Y:S01]  /*5e40*/  @P3 STG.E.U8 desc[UR16][R2.64], R21 ;  /* 0x0000001502003986 */ /* 0x0005e2000c101110 */
[----:B------:R-:W-:-:S02]  /*5e50*/  PRMT R19, R5, 0x7772, RZ ;  /* 0x0000777205137816 */ /* 0x000fc400000000ff */
[----:B------:R-:W-:Y:S02]  /*5e60*/  ISETP.LT.AND P5, PT, R60, UR7, !P0 ;  /* 0x000000073c007c0c */ /* 0x000fe4000c7a1270 */
[----:B-1----:R-:W-:Y:S02]  /*5e70*/  PRMT R17, R4, 0x7772, RZ ;  /* 0x0000777204117816 */ /* 0x002fe400000000ff */
[C---:B------:R-:W-:Y:S01]  /*5e80*/  IADD3 R10, P6, R14.reuse, R41, RZ ;  /* 0x000000290e0a7210 */ /* 0x040fe20007fde0ff */
[----:B0-----:R-:W-:Y:S01]  /*5e90*/  IMAD R13, R45, 0x2, R0 ;  /* 0x000000022d0d7824 */ /* 0x001fe200078e0200 */
[----:B------:R-:W-:Y:S01]  /*5ea0*/  ISETP.LT.AND P4, PT, R61, UR7, !P0 ;  /* 0x000000073d007c0c */ /* 0x000fe2000c781270 */
[----:B------:R0:W-:Y:S01]  /*5eb0*/  @P1 STG.E.U8 desc[UR16][R8.64], R17 ;  /* 0x0000001108001986 */ /* 0x0001e2000c101110 */
[----:B------:R-:W-:Y:S01]  /*5ec0*/  LEA.HI.X.SX32 R11, R14, R43, 0x1, P6 ;  /* 0x0000002b0e0b7211 */ /* 0x000fe200030f0eff */
[----:B------:R-:W-:Y:S01]  /*5ed0*/  IMAD R15, R45, 0x2, R13 ;  /* 0x000000022d0f7824 */ /* 0x000fe200078e020d */
[----:B--2---:R-:W-:-:S02]  /*5ee0*/  IADD3 R2, P1, R0, R41, RZ ;  /* 0x0000002900027210 */ /* 0x004fc40007f3e0ff */
[----:B------:R-:W-:Y:S01]  /*5ef0*/  ISETP.LT.AND P3, PT, R62, UR7, !P0 ;  /* 0x000000073e007c0c */ /* 0x000fe2000c761270 */
[----:B------:R-:W-:Y:S01]  /*5f00*/  IMAD R16, R45, 0x2, R15 ;  /* 0x000000022d107824 */ /* 0x000fe200078e020f */
[----:B------:R-:W-:Y:S01]  /*5f10*/  LEA.HI.X.SX32 R3, R0, R43, 0x1, P1 ;  /* 0x0000002b00037211 */ /* 0x000fe200008f0eff */
[----:B------:R1:W-:Y:S01]  /*5f20*/  @P2 STG.E.U8 desc[UR16][R10.64], R19 ;  /* 0x000000130a002986 */ /* 0x0003e2000c101110 */
[-C--:B------:R-:W-:Y:S01]  /*5f30*/  IADD3 R12, P2, R13, R41.reuse, RZ ;  /* 0x000000290d0c7210 */ /* 0x080fe20007f5e0ff */
[----:B------:R-:W-:Y:S01]  /*5f40*/  IMAD R0, R45, 0x2, R16 ;  /* 0x000000022d007824 */ /* 0x000fe200078e0210 */
[----:B------:R-:W-:Y:S02]  /*5f50*/  IADD3 R14, P6, R15, R41, RZ ;  /* 0x000000290f0e7210 */ /* 0x000fe40007fde0ff */
[----:B------:R-:W-:Y:S01]  /*5f60*/  LEA.HI.X.SX32 R13, R13, R43, 0x1, P2 ;  /* 0x0000002b0d0d7211 */ /* 0x000fe200010f0eff */
[----:B0-----:R-:W-:Y:S01]  /*5f70*/  IMAD R17, R45, 0x2, R0 ;  /* 0x000000022d117824 */ /* 0x001fe200078e0200 */
[----:B------:R-:W-:-:S02]  /*5f80*/  ISETP.LT.AND P2, PT, R63, UR7, !P0 ;  /* 0x000000073f007c0c */ /* 0x000fc4000c741270 */
[----:B------:R-:W-:Y:S02]  /*5f90*/  LEA.HI.X.SX32 R15, R15, R43, 0x1, P6 ;  /* 0x0000002b0f0f7211 */ /* 0x000fe400030f0eff */
[-C--:B------:R-:W-:Y:S02]  /*5fa0*/  IADD3 R8, P6, R16, R41.reuse, RZ ;  /* 0x0000002910087210 */ /* 0x080fe40007fde0ff */
[----:B-1----:R-:W-:Y:S02]  /*5fb0*/  IADD3 R10, P1, R0, R41, RZ ;  /* 0x00000029000a7210 */ /* 0x002fe40007f3e0ff */
[----:B------:R-:W-:Y:S02]  /*5fc0*/  PRMT R25, R6, 0x7772, RZ ;  /* 0x0000777206197816 */ /* 0x000fe400000000ff */
[----:B------:R-:W-:Y:S02]  /*5fd0*/  LEA.HI.X.SX32 R11, R0, R43, 0x1, P1 ;  /* 0x0000002b000b7211 */ /* 0x000fe400008f0eff */
[----:B------:R-:W-:Y:S01]  /*5fe0*/  ISETP.LT.AND P1, PT, R64, UR7, !P0 ;  /* 0x0000000740007c0c */ /* 0x000fe2000c721270 */
[----:B------:R0:W-:Y:S01]  /*5ff0*/  @P5 STG.E.U8 desc[UR16][R2.64], R25 ;  /* 0x0000001902005986 */ /* 0x0001e2000c101110 */
[----:B------:R-:W-:-:S02]  /*6000*/  ISETP.LT.AND P0, PT, R65, UR7, !P0 ;  /* 0x0000000741007c0c */ /* 0x000fc4000c701270 */
[----:B------:R-:W-:Y:S02]  /*6010*/  PRMT R23, R7, 0x7772, RZ ;  /* 0x0000777207177816 */ /* 0x000fe400000000ff */
[----:B------:R-:W-:Y:S02]  /*6020*/  PRMT R21, R4, 0x7773, RZ ;  /* 0x0000777304157816 */ /* 0x000fe400000000ff */
[----:B------:R-:W-:Y:S01]  /*6030*/  LEA.HI.X.SX32 R9, R16, R43, 0x1, P6 ;  /* 0x0000002b10097211 */ /* 0x000fe200030f0eff */
[----:B------:R0:W-:Y:S01]  /*6040*/  @P4 STG.E.U8 desc[UR16][R12.64], R23 ;  /* 0x000000170c004986 */ /* 0x0001e2000c101110 */
[----:B------:R-:W-:Y:S02]  /*6050*/  PRMT R19, R5, 0x7773, RZ ;  /* 0x0000777305137816 */ /* 0x000fe400000000ff */
[----:B------:R-:W-:Y:S01]  /*6060*/  PRMT R5, R6, 0x7773, RZ ;  /* 0x0000777306057816 */ /* 0x000fe200000000ff */
[----:B------:R0:W-:Y:S01]  /*6070*/  @P3 STG.E.U8 desc[UR16][R14.64], R21 ;  /* 0x000000150e003986 */ /* 0x0001e2000c101110 */
[----:B------:R-:W-:-:S02]  /*6080*/  IADD3 R16, P6, R17, R41, RZ ;  /* 0x0000002911107210 */ /* 0x000fc40007fde0ff */
[----:B------:R-:W-:Y:S01]  /*6090*/  PRMT R7, R7, 0x7773, RZ ;  /* 0x0000777307077816 */ /* 0x000fe200000000ff */
[----:B------:R0:W-:Y:S01]  /*60a0*/  @P2 STG.E.U8 desc[UR16][R8.64], R19 ;  /* 0x0000001308002986 */ /* 0x0001e2000c101110 */
[----:B------:R-:W-:-:S03]  /*60b0*/  LEA.HI.X.SX32 R17, R17, R43, 0x1, P6 ;  /* 0x0000002b11117211 */ /* 0x000fc600030f0eff */
[----:B------:R0:W-:Y:S01]  /*60c0*/  @P1 STG.E.U8 desc[UR16][R10.64], R5 ;  /* 0x000000050a001986 */ /* 0x0001e2000c101110 */
[----:B------:R-:W-:Y:S05]  /*60d0*/  @!P0 EXIT ;  /* 0x000000000000894d */ /* 0x000fea0003800000 */
[----:B------:R-:W-:Y:S01]  /*60e0*/  STG.E.U8 desc[UR16][R16.64], R7 ;  /* 0x0000000710007986 */ /* 0x000fe2000c101110 */
[----:B------:R-:W-:Y:S05]  /*60f0*/  EXIT ;  /* 0x000000000000794d */ /* 0x000fea0003800000 */
.L_x_3:
[----:B------:R-:W-:-:S00]  /*6100*/  BRA `(.L_x_3) ;  /* 0xfffffffc00fc7947 */ /* 0x000fc0000383ffff */
[----:B------:R-:W-:-:S00]  /*6110*/  NOP ;  /* 0x0000000000007918 */ /* 0x000fc00000000000 */
        /* <DEDUP_REMOVED lines=14> */
.L_x_4:


//--------------------- .nv.shared.matmul_kernel  --------------------------
	.section	.nv.shared.matmul_kernel,"aw",@nobits
	.sectionflags	@""
	.align	16
	.zero		1024


//--------------------- .nv.shared.reserved.0     --------------------------
	.section	.nv.shared.reserved.0,"aw",@nobits
	.weak		__nv_reservedSMEM_offset_0_alias
	.size		__nv_reservedSMEM_offset_0_alias, 0, 0
	.other		__nv_reservedSMEM_offset_0_alias,@"STO_CUDA_RESERVED_SHARED STV_DEFAULT"
__nv_reservedSMEM_offset_0_alias:
	.zero		0


//--------------------- .nv.constant0.matmul_kernel --------------------------
	.section	.nv.constant0.matmul_kernel,"a",@progbits
	.sectionflags	@""
	.align	4
.nv.constant0.matmul_kernel:
	.zero		608


//--------------------- SYMBOLS --------------------------

	.type		.nv.reservedSmem.offset0,@object
	.size		.nv.reservedSmem.offset0,0x4
